// auto-generated by cutlass_sweep.gemm — config: {"arch": "sm_90", "cluster_m": 1, "cluster_n": 1, "dtype": "e5m2", "dtype_b": "e4m3", "layout": "nt", "stages": 0, "tile_k": 64, "tile_m": 128, "tile_n": 64}
#include "cutlass/cutlass.h"
#include "cutlass/gemm/collective/collective_builder.hpp"
#include "cutlass/gemm/device/gemm_universal_adapter.h"
#include "cutlass/gemm/kernel/gemm_universal.hpp"
#include "cutlass/epilogue/collective/collective_builder.hpp"

using ElemA = cutlass::float_e5m2_t;
using ElemB = cutlass::float_e4m3_t;
using ElemCD = cutlass::float_e5m2_t;
using Acc  = float;
using TileShape    = cute::Shape<cute::_128, cute::_64, cute::_64>;
using ClusterShape = cute::Shape<cute::_1, cute::_1, cute::_1>;

using CollectiveEpilogue = typename cutlass::epilogue::collective::CollectiveBuilder<
    cutlass::arch::Sm90, cutlass::arch::OpClassTensorOp,
    TileShape, ClusterShape,
    cutlass::epilogue::collective::EpilogueTileAuto,
    Acc, Acc,
    ElemCD, cutlass::layout::RowMajor, 128 / cutlass::sizeof_bits<ElemCD>::value,
    ElemCD, cutlass::layout::RowMajor, 128 / cutlass::sizeof_bits<ElemCD>::value,
    cutlass::epilogue::collective::EpilogueScheduleAuto
  >::CollectiveOp;

using CollectiveMainloop = typename cutlass::gemm::collective::CollectiveBuilder<
    cutlass::arch::Sm90, cutlass::arch::OpClassTensorOp,
    ElemA, cutlass::layout::RowMajor, 128 / cutlass::sizeof_bits<ElemA>::value,
    ElemB, cutlass::layout::ColumnMajor, 128 / cutlass::sizeof_bits<ElemB>::value,
    Acc,
    TileShape, ClusterShape,
    cutlass::gemm::collective::StageCountAutoCarveout<static_cast<int>(sizeof(typename CollectiveEpilogue::SharedStorage))>,
    cutlass::gemm::collective::KernelScheduleAuto
  >::CollectiveOp;

using GemmKernel = cutlass::gemm::kernel::GemmUniversal<
    cute::Shape<int,int,int,int>,
    CollectiveMainloop,
    CollectiveEpilogue
>;
using Gemm = cutlass::gemm::device::GemmUniversalAdapter<GemmKernel>;

// Force the device kernel symbol into the cubin without needing a host main.
auto* _anchor = &cutlass::device_kernel<GemmKernel>;


// ===== COMPILED SASS (sm_90a) =====

	.target	sm_90a

	.elftype	@"ET_EXEC"


//--------------------- .note.nv.tkinfo           --------------------------
	.section	.note.nv.tkinfo,"",@"SHT_NOTE"
	.sectionflags	@"SHF_NOTE_NV_TKINFO"
	.tkinfo
        /*0018*/ 	.word	0x00000002
        /*0030*/ 	.string	""
        /*0030*/ 	.string	"ptxas"
        /*0030*/ 	.string	"Cuda compilation tools, release 13.0, V13.0.88"
        /*0030*/ 	.string	"Build cuda_13.0.r13.0/compiler.36424714_0"
        /*0030*/ 	.string	"-arch sm_90a -m 64 "



//--------------------- .note.nv.cuinfo           --------------------------
	.section	.note.nv.cuinfo,"",@"SHT_NOTE"
	.sectionflags	@"SHF_NOTE_NV_CUINFO"
        /*0018*/ 	.short	0x0002
        /*001a*/ 	.short	0x005a
        /*001c*/ 	.short	0x0082
	.zero		2


//--------------------- .nv.info                  --------------------------
	.section	.nv.info,"",@"SHT_CUDA_INFO"
	.align	4


	//----- nvinfo : EIATTR_REGCOUNT
	.align		4
        /*0000*/ 	.byte	0x04, 0x2f
        /*0002*/ 	.short	(.L_12 - .L_11)
	.align		4
.L_11:
        /*0004*/ 	.word	index@(_ZN7cutlass13device_kernelINS_4gemm6kernel13GemmUniversalIN4cute5tupleIJiiiiEEENS1_10collective13CollectiveMmaINS1_37MainloopSm90TmaGmmaWarpSpecializedFP8ILi18ENS5_IJNS4_1CILi1EEESB_SB_EEENS1_35KernelTmaWarpSpecializedCooperativeEEENS5_IJNSA_ILi128EEENSA_ILi64EEESG_EEENS_12float_e5m2_tENS5_IJlSB_lEEENS_12float_e4m3_tESJ_NS4_8TiledMMAINS4_8MMA_AtomIJNS4_4SM904GMMA30MMA_64x64x32_F32E5M2E4M3_SS_TNILNSO_7ScaleInE1ELSQ_1EEEEEENS4_6LayoutINS5_IJNSA_ILi2EEESB_SB_EEENS5_IJSB_NSA_ILi0EEESW_EEEEENS5_IJNS4_10UnderscoreESZ_SZ_EEEEENS4_13SM90_TMA_LOADENS4_14ComposedLayoutINS4_7SwizzleILi2ELi4ELi3EEENS4_18smem_ptr_flag_bitsILi8EEENST_INS5_IJNSA_ILi8EEESG_EEENS5_IJSG_SB_EEEEEEEvNS4_8identityES12_S1C_vS1D_EENS_8epilogue10collective6detail29Sm90TmaWarpSpecializedAdapterINS1G_15DefaultEpilogueISI_SJ_SJ_NS1F_6thread17LinearCombinationISI_Li1EffLNS1K_9ScaleType4KindE0ELNS_15FloatRoundStyleE2ESI_EENS1_15EpilogueDefaultEEEEEvvEEEEvNT_6ParamsE)
        /*0008*/ 	.word	0x000000a8


	//----- nvinfo : EIATTR_FRAME_SIZE
	.align		4
.L_12:
        /*000c*/ 	.byte	0x04, 0x11
        /*000e*/ 	.short	(.L_14 - .L_13)
	.align		4
.L_13:
        /*0010*/ 	.word	index@(_ZN7cutlass13device_kernelINS_4gemm6kernel13GemmUniversalIN4cute5tupleIJiiiiEEENS1_10collective13CollectiveMmaINS1_37MainloopSm90TmaGmmaWarpSpecializedFP8ILi18ENS5_IJNS4_1CILi1EEESB_SB_EEENS1_35KernelTmaWarpSpecializedCooperativeEEENS5_IJNSA_ILi128EEENSA_ILi64EEESG_EEENS_12float_e5m2_tENS5_IJlSB_lEEENS_12float_e4m3_tESJ_NS4_8TiledMMAINS4_8MMA_AtomIJNS4_4SM904GMMA30MMA_64x64x32_F32E5M2E4M3_SS_TNILNSO_7ScaleInE1ELSQ_1EEEEEENS4_6LayoutINS5_IJNSA_ILi2EEESB_SB_EEENS5_IJSB_NSA_ILi0EEESW_EEEEENS5_IJNS4_10UnderscoreESZ_SZ_EEEEENS4_13SM90_TMA_LOADENS4_14ComposedLayoutINS4_7SwizzleILi2ELi4ELi3EEENS4_18smem_ptr_flag_bitsILi8EEENST_INS5_IJNSA_ILi8EEESG_EEENS5_IJSG_SB_EEEEEEEvNS4_8identityES12_S1C_vS1D_EENS_8epilogue10collective6detail29Sm90TmaWarpSpecializedAdapterINS1G_15DefaultEpilogueISI_SJ_SJ_NS1F_6thread17LinearCombinationISI_Li1EffLNS1K_9ScaleType4KindE0ELNS_15FloatRoundStyleE2ESI_EENS1_15EpilogueDefaultEEEEEvvEEEEvNT_6ParamsE)
        /*0014*/ 	.word	0x00000000


	//----- nvinfo : EIATTR_MIN_STACK_SIZE
	.align		4
.L_14:
        /*0018*/ 	.byte	0x04, 0x12
        /*001a*/ 	.short	(.L_16 - .L_15)
	.align		4
.L_15:
        /*001c*/ 	.word	index@(_ZN7cutlass13device_kernelINS_4gemm6kernel13GemmUniversalIN4cute5tupleIJiiiiEEENS1_10collective13CollectiveMmaINS1_37MainloopSm90TmaGmmaWarpSpecializedFP8ILi18ENS5_IJNS4_1CILi1EEESB_SB_EEENS1_35KernelTmaWarpSpecializedCooperativeEEENS5_IJNSA_ILi128EEENSA_ILi64EEESG_EEENS_12float_e5m2_tENS5_IJlSB_lEEENS_12float_e4m3_tESJ_NS4_8TiledMMAINS4_8MMA_AtomIJNS4_4SM904GMMA30MMA_64x64x32_F32E5M2E4M3_SS_TNILNSO_7ScaleInE1ELSQ_1EEEEEENS4_6LayoutINS5_IJNSA_ILi2EEESB_SB_EEENS5_IJSB_NSA_ILi0EEESW_EEEEENS5_IJNS4_10UnderscoreESZ_SZ_EEEEENS4_13SM90_TMA_LOADENS4_14ComposedLayoutINS4_7SwizzleILi2ELi4ELi3EEENS4_18smem_ptr_flag_bitsILi8EEENST_INS5_IJNSA_ILi8EEESG_EEENS5_IJSG_SB_EEEEEEEvNS4_8identityES12_S1C_vS1D_EENS_8epilogue10collective6detail29Sm90TmaWarpSpecializedAdapterINS1G_15DefaultEpilogueISI_SJ_SJ_NS1F_6thread17LinearCombinationISI_Li1EffLNS1K_9ScaleType4KindE0ELNS_15FloatRoundStyleE2ESI_EENS1_15EpilogueDefaultEEEEEvvEEEEvNT_6ParamsE)
        /*0020*/ 	.word	0x00000000
.L_16:


//--------------------- .nv.compat                --------------------------
	.section	.nv.compat,"",@"SHT_CUDA_COMPAT_INFO"
	.align	4
        /*0000*/ 	.byte	0x02, 0x09, 0x01, 0x00, 0x02, 0x02, 0x04, 0x00, 0x02, 0x05, 0x05, 0x00, 0x03, 0x07, 0x01, 0x01
        /*0010*/ 	.byte	0x02, 0x03, 0x01, 0x00, 0x02, 0x06, 0x01, 0x00, 0x04, 0x0b, 0x08, 0x00, 0x00, 0x00, 0x00, 0x00
        /*0020*/ 	.byte	0x00, 0x00, 0x00, 0x00


//--------------------- .nv.info._ZN7cutlass13device_kernelINS_4gemm6kernel13GemmUniversalIN4cute5tupleIJiiiiEEENS1_10collective13CollectiveMmaINS1_37MainloopSm90TmaGmmaWarpSpecializedFP8ILi18ENS5_IJNS4_1CILi1EEESB_SB_EEENS1_35KernelTmaWarpSpecializedCooperativeEEENS5_IJNSA_ILi128EEENSA_ILi64EEESG_EEENS_12float_e5m2_tENS5_IJlSB_lEEENS_12float_e4m3_tESJ_NS4_8TiledMMAINS4_8MMA_AtomIJNS4_4SM904GMMA30MMA_64x64x32_F32E5M2E4M3_SS_TNILNSO_7ScaleInE1ELSQ_1EEEEEENS4_6LayoutINS5_IJNSA_ILi2EEESB_SB_EEENS5_IJSB_NSA_ILi0EEESW_EEEEENS5_IJNS4_10UnderscoreESZ_SZ_EEEEENS4_13SM90_TMA_LOADENS4_14ComposedLayoutINS4_7SwizzleILi2ELi4ELi3EEENS4_18smem_ptr_flag_bitsILi8EEENST_INS5_IJNSA_ILi8EEESG_EEENS5_IJSG_SB_EEEEEEEvNS4_8identityES12_S1C_vS1D_EENS_8epilogue10collective6detail29Sm90TmaWarpSpecializedAdapterINS1G_15DefaultEpilogueISI_SJ_SJ_NS1F_6thread17LinearCombinationISI_Li1EffLNS1K_9ScaleType4KindE0ELNS_15FloatRoundStyleE2ESI_EENS1_15EpilogueDefaultEEEEEvvEEEEvNT_6ParamsE --------------------------
	.section	.nv.info._ZN7cutlass13device_kernelINS_4gemm6kernel13GemmUniversalIN4cute5tupleIJiiiiEEENS1_10collective13CollectiveMmaINS1_37MainloopSm90TmaGmmaWarpSpecializedFP8ILi18ENS5_IJNS4_1CILi1EEESB_SB_EEENS1_35KernelTmaWarpSpecializedCooperativeEEENS5_IJNSA_ILi128EEENSA_ILi64EEESG_EEENS_12float_e5m2_tENS5_IJlSB_lEEENS_12float_e4m3_tESJ_NS4_8TiledMMAINS4_8MMA_AtomIJNS4_4SM904GMMA30MMA_64x64x32_F32E5M2E4M3_SS_TNILNSO_7ScaleInE1ELSQ_1EEEEEENS4_6LayoutINS5_IJNSA_ILi2EEESB_SB_EEENS5_IJSB_NSA_ILi0EEESW_EEEEENS5_IJNS4_10UnderscoreESZ_SZ_EEEEENS4_13SM90_TMA_LOADENS4_14ComposedLayoutINS4_7SwizzleILi2ELi4ELi3EEENS4_18smem_ptr_flag_bitsILi8EEENST_INS5_IJNSA_ILi8EEESG_EEENS5_IJSG_SB_EEEEEEEvNS4_8identityES12_S1C_vS1D_EENS_8epilogue10collective6detail29Sm90TmaWarpSpecializedAdapterINS1G_15DefaultEpilogueISI_SJ_SJ_NS1F_6thread17LinearCombinationISI_Li1EffLNS1K_9ScaleType4KindE0ELNS_15FloatRoundStyleE2ESI_EENS1_15EpilogueDefaultEEEEEvvEEEEvNT_6ParamsE,"",@"SHT_CUDA_INFO"
	.sectionflags	@""
	.align	4


	//----- nvinfo : EIATTR_CUDA_API_VERSION
	.align		4
        /*0000*/ 	.byte	0x04, 0x37
        /*0002*/ 	.short	(.L_18 - .L_17)
.L_17:
        /*0004*/ 	.word	0x00000082


	//----- nvinfo : EIATTR_KPARAM_INFO
	.align		4
.L_18:
        /*0008*/ 	.byte	0x04, 0x17
        /*000a*/ 	.short	(.L_20 - .L_19)
.L_19:
        /*000c*/ 	.word	0x00000000
        /*0010*/ 	.short	0x0000
        /*0012*/ 	.short	0x0070
        /*0014*/ 	.byte	0x00, 0xf0, 0x01, 0x10


	//----- nvinfo : EIATTR_SPARSE_MMA_MASK
	.align		4
.L_20:
        /*0018*/ 	.byte	0x03, 0x50
        /*001a*/ 	.short	0x0000


	//----- nvinfo : EIATTR_MAXREG_COUNT
	.align		4
        /*001c*/ 	.byte	0x03, 0x1b
        /*001e*/ 	.short	0x00a8


	//----- nvinfo : EIATTR_NUM_BARRIERS
	.align		4
        /*0020*/ 	.byte	0x02, 0x4c
        /*0022*/ 	.byte	0x01
	.zero		1


	//----- nvinfo : EIATTR_MERCURY_ISA_VERSION
	.align		4
        /*0024*/ 	.byte	0x03, 0x5f
        /*0026*/ 	.short	0x0101


	//----- nvinfo : EIATTR_INT_WARP_WIDE_INSTR_OFFSETS
	.align		4
        /*0028*/ 	.byte	0x04, 0x31
        /*002a*/ 	.short	(.L_22 - .L_21)


	//   ....[0]....
.L_21:
        /*002c*/ 	.word	0x00000590


	//   ....[1]....
        /*0030*/ 	.word	0x000005a0


	//   ....[2]....
        /*0034*/ 	.word	0x000006b0


	//----- nvinfo : EIATTR_COOP_GROUP_MASK_REGIDS
	.align		4
.L_22:
        /*0038*/ 	.byte	0x04, 0x29
        /*003a*/ 	.short	(.L_24 - .L_23)


	//   ....[0]....
.L_23:
        /*003c*/ 	.word	0xffffffff


	//   ....[1]....
        /*0040*/ 	.word	0xffffffff


	//   ....[2]....
        /*0044*/ 	.word	0xffffffff


	//   ....[3]....
        /*0048*/ 	.word	0xffffffff


	//   ....[4]....
        /*004c*/ 	.word	0xffffffff


	//----- nvinfo : EIATTR_COOP_GROUP_INSTR_OFFSETS
	.align		4
.L_24:
        /*0050*/ 	.byte	0x04, 0x28
        /*0052*/ 	.short	(.L_26 - .L_25)


	//   ....[0]....
.L_25:
        /*0054*/ 	.word	0x00000060


	//   ....[1]....
        /*0058*/ 	.word	0x00000070


	//   ....[2]....
        /*005c*/ 	.word	0x00000130


	//   ....[3]....
        /*0060*/ 	.word	0x000004b0


	//   ....[4]....
        /*0064*/ 	.word	0x000011d0


	//----- nvinfo : EIATTR_REG_RECONFIG
	.align		4
.L_26:
        /*0068*/ 	.byte	0x01, 0x54
	.zero		2


	//----- nvinfo : EIATTR_MBARRIER_INSTR_OFFSETS
	.align		4
        /*006c*/ 	.byte	0x04, 0x39
        /*006e*/ 	.short	(.L_28 - .L_27)


	//   ....[0]....
.L_27:
        /*0070*/ 	.word	0x00000250
        /*0074*/ 	.word	0x000000ff
        /*0078*/ 	.word	0x00000000
        /*007c*/ 	.short	0x0100
        /*007e*/ 	.byte	0x08
	.zero		1


	//   ....[1]....
        /*0080*/ 	.word	0x00000260
        /*0084*/ 	.word	0x000000ff
        /*0088*/ 	.word	0x00000090
        /*008c*/ 	.short	0x0100
        /*008e*/ 	.byte	0x08
	.zero		1


	//   ....[2]....
        /*0090*/ 	.word	0x00000270
        /*0094*/ 	.word	0x000000ff
        /*0098*/ 	.word	0x00000008
        /*009c*/ 	.short	0x0100
        /*009e*/ 	.byte	0x08
	.zero		1


	//   ....[3]....
        /*00a0*/ 	.word	0x00000280
        /*00a4*/ 	.word	0x000000ff
        /*00a8*/ 	.word	0x00000098
        /*00ac*/ 	.short	0x0100
        /*00ae*/ 	.byte	0x08
	.zero		1


	//   ....[4]....
        /*00b0*/ 	.word	0x00000290
        /*00b4*/ 	.word	0x000000ff
        /*00b8*/ 	.word	0x00000010
        /*00bc*/ 	.short	0x0100
        /*00be*/ 	.byte	0x08
	.zero		1


	//   ....[5]....
        /*00c0*/ 	.word	0x000002a0
        /*00c4*/ 	.word	0x000000ff
        /*00c8*/ 	.word	0x000000a0
        /*00cc*/ 	.short	0x0100
        /*00ce*/ 	.byte	0x08
	.zero		1


	//   ....[6]....
        /*00d0*/ 	.word	0x000002b0
        /*00d4*/ 	.word	0x000000ff
        /*00d8*/ 	.word	0x00000018
        /*00dc*/ 	.short	0x0100
        /*00de*/ 	.byte	0x08
	.zero		1


	//   ....[7]....
        /*00e0*/ 	.word	0x000002c0
        /*00e4*/ 	.word	0x000000ff
        /*00e8*/ 	.word	0x000000a8
        /*00ec*/ 	.short	0x0100
        /*00ee*/ 	.byte	0x08
	.zero		1


	//   ....[8]....
        /*00f0*/ 	.word	0x000002d0
        /*00f4*/ 	.word	0x000000ff
        /*00f8*/ 	.word	0x00000020
        /*00fc*/ 	.short	0x0100
        /*00fe*/ 	.byte	0x08
	.zero		1


	//   ....[9]....
        /*0100*/ 	.word	0x000002e0
        /*0104*/ 	.word	0x000000ff
        /*0108*/ 	.word	0x000000b0
        /*010c*/ 	.short	0x0100
        /*010e*/ 	.byte	0x08
	.zero		1


	//   ....[10]....
        /*0110*/ 	.word	0x000002f0
        /*0114*/ 	.word	0x000000ff
        /*0118*/ 	.word	0x00000028
        /*011c*/ 	.short	0x0100
        /*011e*/ 	.byte	0x08
	.zero		1


	//   ....[11]....
        /*0120*/ 	.word	0x00000300
        /*0124*/ 	.word	0x000000ff
        /*0128*/ 	.word	0x000000b8
        /*012c*/ 	.short	0x0100
        /*012e*/ 	.byte	0x08
	.zero		1


	//   ....[12]....
        /*0130*/ 	.word	0x00000310
        /*0134*/ 	.word	0x000000ff
        /*0138*/ 	.word	0x00000030
        /*013c*/ 	.short	0x0100
        /*013e*/ 	.byte	0x08
	.zero		1


	//   ....[13]....
        /*0140*/ 	.word	0x00000320
        /*0144*/ 	.word	0x000000ff
        /*0148*/ 	.word	0x000000c0
        /*014c*/ 	.short	0x0100
        /*014e*/ 	.byte	0x08
	.zero		1


	//   ....[14]....
        /*0150*/ 	.word	0x00000330
        /*0154*/ 	.word	0x000000ff
        /*0158*/ 	.word	0x00000038
        /*015c*/ 	.short	0x0100
        /*015e*/ 	.byte	0x08
	.zero		1


	//   ....[15]....
        /*0160*/ 	.word	0x00000340
        /*0164*/ 	.word	0x000000ff
        /*0168*/ 	.word	0x000000c8
        /*016c*/ 	.short	0x0100
        /*016e*/ 	.byte	0x08
	.zero		1


	//   ....[16]....
        /*0170*/ 	.word	0x00000350
        /*0174*/ 	.word	0x000000ff
        /*0178*/ 	.word	0x00000040
        /*017c*/ 	.short	0x0100
        /*017e*/ 	.byte	0x08
	.zero		1


	//   ....[17]....
        /*0180*/ 	.word	0x00000360
        /*0184*/ 	.word	0x000000ff
        /*0188*/ 	.word	0x000000d0
        /*018c*/ 	.short	0x0100
        /*018e*/ 	.byte	0x08
	.zero		1


	//   ....[18]....
        /*0190*/ 	.word	0x00000370
        /*0194*/ 	.word	0x000000ff
        /*0198*/ 	.word	0x00000048
        /*019c*/ 	.short	0x0100
        /*019e*/ 	.byte	0x08
	.zero		1


	//   ....[19]....
        /*01a0*/ 	.word	0x00000380
        /*01a4*/ 	.word	0x000000ff
        /*01a8*/ 	.word	0x000000d8
        /*01ac*/ 	.short	0x0100
        /*01ae*/ 	.byte	0x08
	.zero		1


	//   ....[20]....
        /*01b0*/ 	.word	0x00000390
        /*01b4*/ 	.word	0x000000ff
        /*01b8*/ 	.word	0x00000050
        /*01bc*/ 	.short	0x0100
        /*01be*/ 	.byte	0x08
	.zero		1


	//   ....[21]....
        /*01c0*/ 	.word	0x000003a0
        /*01c4*/ 	.word	0x000000ff
        /*01c8*/ 	.word	0x000000e0
        /*01cc*/ 	.short	0x0100
        /*01ce*/ 	.byte	0x08
	.zero		1


	//   ....[22]....
        /*01d0*/ 	.word	0x000003b0
        /*01d4*/ 	.word	0x000000ff
        /*01d8*/ 	.word	0x00000058
        /*01dc*/ 	.short	0x0100
        /*01de*/ 	.byte	0x08
	.zero		1


	//   ....[23]....
        /*01e0*/ 	.word	0x000003c0
        /*01e4*/ 	.word	0x000000ff
        /*01e8*/ 	.word	0x000000e8
        /*01ec*/ 	.short	0x0100
        /*01ee*/ 	.byte	0x08
	.zero		1


	//   ....[24]....
        /*01f0*/ 	.word	0x000003d0
        /*01f4*/ 	.word	0x000000ff
        /*01f8*/ 	.word	0x00000060
        /*01fc*/ 	.short	0x0100
        /*01fe*/ 	.byte	0x08
	.zero		1


	//   ....[25]....
        /*0200*/ 	.word	0x000003e0
        /*0204*/ 	.word	0x000000ff
        /*0208*/ 	.word	0x000000f0
        /*020c*/ 	.short	0x0100
        /*020e*/ 	.byte	0x08
	.zero		1


	//   ....[26]....
        /*0210*/ 	.word	0x000003f0
        /*0214*/ 	.word	0x000000ff
        /*0218*/ 	.word	0x00000068
        /*021c*/ 	.short	0x0100
        /*021e*/ 	.byte	0x08
	.zero		1


	//   ....[27]....
        /*0220*/ 	.word	0x00000400
        /*0224*/ 	.word	0x000000ff
        /*0228*/ 	.word	0x000000f8
        /*022c*/ 	.short	0x0100
        /*022e*/ 	.byte	0x08
	.zero		1


	//   ....[28]....
        /*0230*/ 	.word	0x00000410
        /*0234*/ 	.word	0x000000ff
        /*0238*/ 	.word	0x00000070
        /*023c*/ 	.short	0x0100
        /*023e*/ 	.byte	0x08
	.zero		1


	//   ....[29]....
        /*0240*/ 	.word	0x00000420
        /*0244*/ 	.word	0x000000ff
        /*0248*/ 	.word	0x00000100
        /*024c*/ 	.short	0x0100
        /*024e*/ 	.byte	0x08
	.zero		1


	//   ....[30]....
        /*0250*/ 	.word	0x00000430
        /*0254*/ 	.word	0x000000ff
        /*0258*/ 	.word	0x00000078
        /*025c*/ 	.short	0x0100
        /*025e*/ 	.byte	0x08
	.zero		1


	//   ....[31]....
        /*0260*/ 	.word	0x00000440
        /*0264*/ 	.word	0x000000ff
        /*0268*/ 	.word	0x00000108
        /*026c*/ 	.short	0x0100
        /*026e*/ 	.byte	0x08
	.zero		1


	//   ....[32]....
        /*0270*/ 	.word	0x00000450
        /*0274*/ 	.word	0x000000ff
        /*0278*/ 	.word	0x00000080
        /*027c*/ 	.short	0x0100
        /*027e*/ 	.byte	0x08
	.zero		1


	//   ....[33]....
        /*0280*/ 	.word	0x00000460
        /*0284*/ 	.word	0x000000ff
        /*0288*/ 	.word	0x00000110
        /*028c*/ 	.short	0x0100
        /*028e*/ 	.byte	0x08
	.zero		1


	//   ....[34]....
        /*0290*/ 	.word	0x00000470
        /*0294*/ 	.word	0x000000ff
        /*0298*/ 	.word	0x00000088
        /*029c*/ 	.short	0x0100
        /*029e*/ 	.byte	0x08
	.zero		1


	//   ....[35]....
        /*02a0*/ 	.word	0x00000480
        /*02a4*/ 	.word	0x000000ff
        /*02a8*/ 	.word	0x00000118
        /*02ac*/ 	.short	0x0100
        /*02ae*/ 	.byte	0x08
	.zero		1


	//   ....[36]....
        /*02b0*/ 	.word	0x00000720
        /*02b4*/ 	.word	0x000000ff
        /*02b8*/ 	.word	0x00000130
        /*02bc*/ 	.short	0x0100
        /*02be*/ 	.byte	0x06
	.zero		1


	//   ....[37]....
        /*02c0*/ 	.word	0x00000780
        /*02c4*/ 	.word	0x000000ff
        /*02c8*/ 	.word	0x00000138
        /*02cc*/ 	.short	0x0100
        /*02ce*/ 	.byte	0x06
	.zero		1


	//   ....[38]....
        /*02d0*/ 	.word	0x00001500
        /*02d4*/ 	.word	0x000000ff
        /*02d8*/ 	.word	0x00000000
        /*02dc*/ 	.short	0x010a
        /*02de*/ 	.byte	0x06
	.zero		1


	//   ....[39]....
        /*02e0*/ 	.word	0x00001540
        /*02e4*/ 	.word	0x000000ff
        /*02e8*/ 	.word	0x00000000
        /*02ec*/ 	.short	0x010a
        /*02ee*/ 	.byte	0x06
	.zero		1


	//   ....[40]....
        /*02f0*/ 	.word	0x00001b70
        /*02f4*/ 	.word	0x000000ff
        /*02f8*/ 	.word	0x00000000
        /*02fc*/ 	.short	0x010a
        /*02fe*/ 	.byte	0x0c
	.zero		1


	//   ....[41]....
        /*0300*/ 	.word	0x00001bb0
        /*0304*/ 	.word	0x000000ff
        /*0308*/ 	.word	0x00000000
        /*030c*/ 	.short	0x010a
        /*030e*/ 	.byte	0x0c
	.zero		1


	//   ....[42]....
        /*0310*/ 	.word	0x00001fe0
        /*0314*/ 	.word	0x000000ff
        /*0318*/ 	.word	0x00000000
        /*031c*/ 	.short	0x0101
        /*031e*/ 	.byte	0x08
	.zero		1


	//   ....[43]....
        /*0320*/ 	.word	0x00002430
        /*0324*/ 	.word	0x000000ff
        /*0328*/ 	.word	0x00000000
        /*032c*/ 	.short	0x0101
        /*032e*/ 	.byte	0x08
	.zero		1


	//   ....[44]....
        /*0330*/ 	.word	0x00005dd0
        /*0334*/ 	.word	0x00000012
        /*0338*/ 	.word	0x00000090
        /*033c*/ 	.short	0x010a
        /*033e*/ 	.byte	0x3f
	.zero		1


	//   ....[45]....
        /*0340*/ 	.word	0x00006160
        /*0344*/ 	.word	0x00000007
        /*0348*/ 	.word	0x00000138
        /*034c*/ 	.short	0x0101
        /*034e*/ 	.byte	0x3f
	.zero		1


	//   ....[46]....
        /*0350*/ 	.word	0x000068a0
        /*0354*/ 	.word	0x00000005
        /*0358*/ 	.word	0x00000000
        /*035c*/ 	.short	0x010a
        /*035e*/ 	.byte	0x3f
	.zero		1


	//   ....[47]....
        /*0360*/ 	.word	0x00006920
        /*0364*/ 	.word	0x00000007
        /*0368*/ 	.word	0x00000000
        /*036c*/ 	.short	0x010a
        /*036e*/ 	.byte	0x3f
	.zero		1


	//   ....[48]....
        /*0370*/ 	.word	0x000069b0
        /*0374*/ 	.word	0x00000006
        /*0378*/ 	.word	0x00000000
        /*037c*/ 	.short	0x010a
        /*037e*/ 	.byte	0x3f
	.zero		1


	//   ....[49]....
        /*0380*/ 	.word	0x00006a40
        /*0384*/ 	.word	0x00000009
        /*0388*/ 	.word	0x00000000
        /*038c*/ 	.short	0x010a
        /*038e*/ 	.byte	0x3f
	.zero		1


	//   ....[50]....
        /*0390*/ 	.word	0x00006ad0
        /*0394*/ 	.word	0x00000006
        /*0398*/ 	.word	0x00000000
        /*039c*/ 	.short	0x010a
        /*039e*/ 	.byte	0x3f
	.zero		1


	//   ....[51]....
        /*03a0*/ 	.word	0x00006b60
        /*03a4*/ 	.word	0x00000009
        /*03a8*/ 	.word	0x00000000
        /*03ac*/ 	.short	0x010a
        /*03ae*/ 	.byte	0x3f
	.zero		1


	//   ....[52]....
        /*03b0*/ 	.word	0x00006bf0
        /*03b4*/ 	.word	0x00000006
        /*03b8*/ 	.word	0x00000000
        /*03bc*/ 	.short	0x010a
        /*03be*/ 	.byte	0x3f
	.zero		1


	//   ....[53]....
        /*03c0*/ 	.word	0x00006c80
        /*03c4*/ 	.word	0x00000009
        /*03c8*/ 	.word	0x00000000
        /*03cc*/ 	.short	0x010a
        /*03ce*/ 	.byte	0x3f
	.zero		1


	//   ....[54]....
        /*03d0*/ 	.word	0x00006d10
        /*03d4*/ 	.word	0x00000006
        /*03d8*/ 	.word	0x00000000
        /*03dc*/ 	.short	0x010a
        /*03de*/ 	.byte	0x3f
	.zero		1


	//   ....[55]....
        /*03e0*/ 	.word	0x00006da0
        /*03e4*/ 	.word	0x00000009
        /*03e8*/ 	.word	0x00000000
        /*03ec*/ 	.short	0x010a
        /*03ee*/ 	.byte	0x3f
	.zero		1


	//   ....[56]....
        /*03f0*/ 	.word	0x00006e30
        /*03f4*/ 	.word	0x00000006
        /*03f8*/ 	.word	0x00000000
        /*03fc*/ 	.short	0x010a
        /*03fe*/ 	.byte	0x3f
	.zero		1


	//   ....[57]....
        /*0400*/ 	.word	0x00006ec0
        /*0404*/ 	.word	0x00000009
        /*0408*/ 	.word	0x00000000
        /*040c*/ 	.short	0x010a
        /*040e*/ 	.byte	0x3f
	.zero		1


	//   ....[58]....
        /*0410*/ 	.word	0x00006f50
        /*0414*/ 	.word	0x00000006
        /*0418*/ 	.word	0x00000000
        /*041c*/ 	.short	0x010a
        /*041e*/ 	.byte	0x3f
	.zero		1


	//   ....[59]....
        /*0420*/ 	.word	0x00006fe0
        /*0424*/ 	.word	0x00000009
        /*0428*/ 	.word	0x00000000
        /*042c*/ 	.short	0x010a
        /*042e*/ 	.byte	0x3f
	.zero		1


	//   ....[60]....
        /*0430*/ 	.word	0x00007070
        /*0434*/ 	.word	0x00000006
        /*0438*/ 	.word	0x00000000
        /*043c*/ 	.short	0x010a
        /*043e*/ 	.byte	0x3f
	.zero		1


	//   ....[61]....
        /*0440*/ 	.word	0x00007100
        /*0444*/ 	.word	0x00000009
        /*0448*/ 	.word	0x00000000
        /*044c*/ 	.short	0x010a
        /*044e*/ 	.byte	0x3f
	.zero		1


	//   ....[62]....
        /*0450*/ 	.word	0x00007190
        /*0454*/ 	.word	0x00000006
        /*0458*/ 	.word	0x00000000
        /*045c*/ 	.short	0x010a
        /*045e*/ 	.byte	0x3f
	.zero		1


	//   ....[63]....
        /*0460*/ 	.word	0x00007220
        /*0464*/ 	.word	0x00000003
        /*0468*/ 	.word	0x00000000
        /*046c*/ 	.short	0x010a
        /*046e*/ 	.byte	0x3f
	.zero		1


	//   ....[64]....
        /*0470*/ 	.word	0x00007290
        /*0474*/ 	.word	0x00000007
        /*0478*/ 	.word	0x00000000
        /*047c*/ 	.short	0x010a
        /*047e*/ 	.byte	0x3f
	.zero		1


	//   ....[65]....
        /*0480*/ 	.word	0x000072f0
        /*0484*/ 	.word	0x00000008
        /*0488*/ 	.word	0x00000000
        /*048c*/ 	.short	0x010a
        /*048e*/ 	.byte	0x3f
	.zero		1


	//   ....[66]....
        /*0490*/ 	.word	0x000073c0
        /*0494*/ 	.word	0x00000012
        /*0498*/ 	.word	0x00000090
        /*049c*/ 	.short	0x010a
        /*049e*/ 	.byte	0x3f
	.zero		1


	//   ....[67]....
        /*04a0*/ 	.word	0x000074a0
        /*04a4*/ 	.word	0x00000005
        /*04a8*/ 	.word	0x00000000
        /*04ac*/ 	.short	0x010a
        /*04ae*/ 	.byte	0x3f
	.zero		1


	//   ....[68]....
        /*04b0*/ 	.word	0x000074f0
        /*04b4*/ 	.word	0x00000007
        /*04b8*/ 	.word	0x00000000
        /*04bc*/ 	.short	0x010a
        /*04be*/ 	.byte	0x3f
	.zero		1


	//   ....[69]....
        /*04c0*/ 	.word	0x00007540
        /*04c4*/ 	.word	0x00000006
        /*04c8*/ 	.word	0x00000000
        /*04cc*/ 	.short	0x010a
        /*04ce*/ 	.byte	0x3f
	.zero		1


	//   ....[70]....
        /*04d0*/ 	.word	0x00007590
        /*04d4*/ 	.word	0x00000009
        /*04d8*/ 	.word	0x00000000
        /*04dc*/ 	.short	0x010a
        /*04de*/ 	.byte	0x3f
	.zero		1


	//   ....[71]....
        /*04e0*/ 	.word	0x000075e0
        /*04e4*/ 	.word	0x00000006
        /*04e8*/ 	.word	0x00000000
        /*04ec*/ 	.short	0x010a
        /*04ee*/ 	.byte	0x3f
	.zero		1


	//   ....[72]....
        /*04f0*/ 	.word	0x00007630
        /*04f4*/ 	.word	0x00000009
        /*04f8*/ 	.word	0x00000000
        /*04fc*/ 	.short	0x010a
        /*04fe*/ 	.byte	0x3f
	.zero		1


	//   ....[73]....
        /*0500*/ 	.word	0x00007680
        /*0504*/ 	.word	0x00000006
        /*0508*/ 	.word	0x00000000
        /*050c*/ 	.short	0x010a
        /*050e*/ 	.byte	0x3f
	.zero		1


	//   ....[74]....
        /*0510*/ 	.word	0x000076d0
        /*0514*/ 	.word	0x00000009
        /*0518*/ 	.word	0x00000000
        /*051c*/ 	.short	0x010a
        /*051e*/ 	.byte	0x3f
	.zero		1


	//   ....[75]....
        /*0520*/ 	.word	0x00007720
        /*0524*/ 	.word	0x00000006
        /*0528*/ 	.word	0x00000000
        /*052c*/ 	.short	0x010a
        /*052e*/ 	.byte	0x3f
	.zero		1


	//   ....[76]....
        /*0530*/ 	.word	0x00007770
        /*0534*/ 	.word	0x00000009
        /*0538*/ 	.word	0x00000000
        /*053c*/ 	.short	0x010a
        /*053e*/ 	.byte	0x3f
	.zero		1


	//   ....[77]....
        /*0540*/ 	.word	0x000077c0
        /*0544*/ 	.word	0x00000006
        /*0548*/ 	.word	0x00000000
        /*054c*/ 	.short	0x010a
        /*054e*/ 	.byte	0x3f
	.zero		1


	//   ....[78]....
        /*0550*/ 	.word	0x00007810
        /*0554*/ 	.word	0x00000009
        /*0558*/ 	.word	0x00000000
        /*055c*/ 	.short	0x010a
        /*055e*/ 	.byte	0x3f
	.zero		1


	//   ....[79]....
        /*0560*/ 	.word	0x00007860
        /*0564*/ 	.word	0x00000006
        /*0568*/ 	.word	0x00000000
        /*056c*/ 	.short	0x010a
        /*056e*/ 	.byte	0x3f
	.zero		1


	//   ....[80]....
        /*0570*/ 	.word	0x000078b0
        /*0574*/ 	.word	0x00000009
        /*0578*/ 	.word	0x00000000
        /*057c*/ 	.short	0x010a
        /*057e*/ 	.byte	0x3f
	.zero		1


	//   ....[81]....
        /*0580*/ 	.word	0x00007900
        /*0584*/ 	.word	0x00000006
        /*0588*/ 	.word	0x00000000
        /*058c*/ 	.short	0x010a
        /*058e*/ 	.byte	0x3f
	.zero		1


	//   ....[82]....
        /*0590*/ 	.word	0x00007950
        /*0594*/ 	.word	0x00000009
        /*0598*/ 	.word	0x00000000
        /*059c*/ 	.short	0x010a
        /*059e*/ 	.byte	0x3f
	.zero		1


	//   ....[83]....
        /*05a0*/ 	.word	0x000079a0
        /*05a4*/ 	.word	0x00000006
        /*05a8*/ 	.word	0x00000000
        /*05ac*/ 	.short	0x010a
        /*05ae*/ 	.byte	0x3f
	.zero		1


	//----- nvinfo : EIATTR_NUM_MBARRIERS
	.align		4
.L_28:
        /*05b0*/ 	.byte	0x03, 0x38
        /*05b2*/ 	.short	0x0026


	//----- nvinfo : EIATTR_EXIT_INSTR_OFFSETS
	.align		4
        /*05b4*/ 	.byte	0x04, 0x1c
        /*05b6*/ 	.short	(.L_30 - .L_29)


	//   ....[0]....
.L_29:
        /*05b8*/ 	.word	0x000007d0


	//   ....[1]....
        /*05bc*/ 	.word	0x000010a0


	//   ....[2]....
        /*05c0*/ 	.word	0x00005430


	//   ....[3]....
        /*05c4*/ 	.word	0x00005a70


	//   ....[4]....
        /*05c8*/ 	.word	0x00007270


	//----- nvinfo : EIATTR_MAX_THREADS
	.align		4
.L_30:
        /*05cc*/ 	.byte	0x04, 0x05
        /*05ce*/ 	.short	(.L_32 - .L_31)
.L_31:
        /*05d0*/ 	.word	0x00000180
        /*05d4*/ 	.word	0x00000001
        /*05d8*/ 	.word	0x00000001


	//----- nvinfo : EIATTR_CRS_STACK_SIZE
	.align		4
.L_32:
        /*05dc*/ 	.byte	0x04, 0x1e
        /*05de*/ 	.short	(.L_34 - .L_33)
.L_33:
        /*05e0*/ 	.word	0x00000000


	//----- nvinfo : EIATTR_CBANK_PARAM_SIZE
	.align		4
.L_34:
        /*05e4*/ 	.byte	0x03, 0x19
        /*05e6*/ 	.short	0x0470


	//----- nvinfo : EIATTR_PARAM_CBANK
	.align		4
        /*05e8*/ 	.byte	0x04, 0x0a
        /*05ea*/ 	.short	(.L_36 - .L_35)
	.align		4
.L_35:
        /*05ec*/ 	.word	index@(.nv.constant0._ZN7cutlass13device_kernelINS_4gemm6kernel13GemmUniversalIN4cute5tupleIJiiiiEEENS1_10collective13CollectiveMmaINS1_37MainloopSm90TmaGmmaWarpSpecializedFP8ILi18ENS5_IJNS4_1CILi1EEESB_SB_EEENS1_35KernelTmaWarpSpecializedCooperativeEEENS5_IJNSA_ILi128EEENSA_ILi64EEESG_EEENS_12float_e5m2_tENS5_IJlSB_lEEENS_12float_e4m3_tESJ_NS4_8TiledMMAINS4_8MMA_AtomIJNS4_4SM904GMMA30MMA_64x64x32_F32E5M2E4M3_SS_TNILNSO_7ScaleInE1ELSQ_1EEEEEENS4_6LayoutINS5_IJNSA_ILi2EEESB_SB_EEENS5_IJSB_NSA_ILi0EEESW_EEEEENS5_IJNS4_10UnderscoreESZ_SZ_EEEEENS4_13SM90_TMA_LOADENS4_14ComposedLayoutINS4_7SwizzleILi2ELi4ELi3EEENS4_18smem_ptr_flag_bitsILi8EEENST_INS5_IJNSA_ILi8EEESG_EEENS5_IJSG_SB_EEEEEEEvNS4_8identityES12_S1C_vS1D_EENS_8epilogue10collective6detail29Sm90TmaWarpSpecializedAdapterINS1G_15DefaultEpilogueISI_SJ_SJ_NS1F_6thread17LinearCombinationISI_Li1EffLNS1K_9ScaleType4KindE0ELNS_15FloatRoundStyleE2ESI_EENS1_15EpilogueDefaultEEEEEvvEEEEvNT_6ParamsE)
        /*05f0*/ 	.short	0x0210
        /*05f2*/ 	.short	0x0470


	//----- nvinfo : EIATTR_SW_WAR
	.align		4
.L_36:
        /*05f4*/ 	.byte	0x04, 0x36
        /*05f6*/ 	.short	(.L_38 - .L_37)
.L_37:
        /*05f8*/ 	.word	0x00000008
.L_38:


//--------------------- .nv.callgraph             --------------------------
	.section	.nv.callgraph,"",@"SHT_CUDA_CALLGRAPH"
	.align	4
	.sectionentsize	8
	.align		4
        /*0000*/ 	.word	0x00000000
	.align		4
        /*0004*/ 	.word	0xffffffff
	.align		4
        /*0008*/ 	.word	0x00000000
	.align		4
        /*000c*/ 	.word	0xfffffffe
	.align		4
        /*0010*/ 	.word	0x00000000
	.align		4
        /*0014*/ 	.word	0xfffffffd
	.align		4
        /*0018*/ 	.word	0x00000000
	.align		4
        /*001c*/ 	.word	0xfffffffc


//--------------------- .nv.constant4             --------------------------
	.section	.nv.constant4,"a",@progbits
	.align	8
	.align		8
.nv.constant4:
        /*0000*/ 	.dword	_ZN40_INTERNAL_09cb8c76_4_k_cu_b33a650e_226504cuda3std3__45__cpo5beginE
	.align		8
        /*0008*/ 	.dword	_ZN40_INTERNAL_09cb8c76_4_k_cu_b33a650e_226504cuda3std3__45__cpo3endE
	.align		8
        /*0010*/ 	.dword	_ZN40_INTERNAL_09cb8c76_4_k_cu_b33a650e_226504cuda3std3__45__cpo6cbeginE
	.align		8
        /*0018*/ 	.dword	_ZN40_INTERNAL_09cb8c76_4_k_cu_b33a650e_226504cuda3std3__45__cpo4cendE
	.align		8
        /*0020*/ 	.dword	_ZN40_INTERNAL_09cb8c76_4_k_cu_b33a650e_226504cuda3std3__442_GLOBAL__N__09cb8c76_4_k_cu_b33a650e_226506ignoreE
	.align		8
        /*0028*/ 	.dword	_ZN40_INTERNAL_09cb8c76_4_k_cu_b33a650e_226504cuda3std3__419piecewise_constructE
	.align		8
        /*0030*/ 	.dword	_ZN40_INTERNAL_09cb8c76_4_k_cu_b33a650e_226504cuda3std3__48in_placeE
	.align		8
        /*0038*/ 	.dword	_ZN40_INTERNAL_09cb8c76_4_k_cu_b33a650e_226504cuda3std6ranges3__45__cpo4swapE
	.align		8
        /*0040*/ 	.dword	_ZN40_INTERNAL_09cb8c76_4_k_cu_b33a650e_226504cuda3std6ranges3__45__cpo9iter_moveE
	.align		8
        /*0048*/ 	.dword	_ZN40_INTERNAL_09cb8c76_4_k_cu_b33a650e_226504cute7productE
	.align		8
        /*0050*/ 	.dword	_ZN40_INTERNAL_09cb8c76_4_k_cu_b33a650e_226504cute1_E


//--------------------- .text._ZN7cutlass13device_kernelINS_4gemm6kernel13GemmUniversalIN4cute5tupleIJiiiiEEENS1_10collective13CollectiveMmaINS1_37MainloopSm90TmaGmmaWarpSpecializedFP8ILi18ENS5_IJNS4_1CILi1EEESB_SB_EEENS1_35KernelTmaWarpSpecializedCooperativeEEENS5_IJNSA_ILi128EEENSA_ILi64EEESG_EEENS_12float_e5m2_tENS5_IJlSB_lEEENS_12float_e4m3_tESJ_NS4_8TiledMMAINS4_8MMA_AtomIJNS4_4SM904GMMA30MMA_64x64x32_F32E5M2E4M3_SS_TNILNSO_7ScaleInE1ELSQ_1EEEEEENS4_6LayoutINS5_IJNSA_ILi2EEESB_SB_EEENS5_IJSB_NSA_ILi0EEESW_EEEEENS5_IJNS4_10UnderscoreESZ_SZ_EEEEENS4_13SM90_TMA_LOADENS4_14ComposedLayoutINS4_7SwizzleILi2ELi4ELi3EEENS4_18smem_ptr_flag_bitsILi8EEENST_INS5_IJNSA_ILi8EEESG_EEENS5_IJSG_SB_EEEEEEEvNS4_8identityES12_S1C_vS1D_EENS_8epilogue10collective6detail29Sm90TmaWarpSpecializedAdapterINS1G_15DefaultEpilogueISI_SJ_SJ_NS1F_6thread17LinearCombinationISI_Li1EffLNS1K_9ScaleType4KindE0ELNS_15FloatRoundStyleE2ESI_EENS1_15EpilogueDefaultEEEEEvvEEEEvNT_6ParamsE --------------------------
	.section	.text._ZN7cutlass13device_kernelINS_4gemm6kernel13GemmUniversalIN4cute5tupleIJiiiiEEENS1_10collective13CollectiveMmaINS1_37MainloopSm90TmaGmmaWarpSpecializedFP8ILi18ENS5_IJNS4_1CILi1EEESB_SB_EEENS1_35KernelTmaWarpSpecializedCooperativeEEENS5_IJNSA_ILi128EEENSA_ILi64EEESG_EEENS_12float_e5m2_tENS5_IJlSB_lEEENS_12float_e4m3_tESJ_NS4_8TiledMMAINS4_8MMA_AtomIJNS4_4SM904GMMA30MMA_64x64x32_F32E5M2E4M3_SS_TNILNSO_7ScaleInE1ELSQ_1EEEEEENS4_6LayoutINS5_IJNSA_ILi2EEESB_SB_EEENS5_IJSB_NSA_ILi0EEESW_EEEEENS5_IJNS4_10UnderscoreESZ_SZ_EEEEENS4_13SM90_TMA_LOADENS4_14ComposedLayoutINS4_7SwizzleILi2ELi4ELi3EEENS4_18smem_ptr_flag_bitsILi8EEENST_INS5_IJNSA_ILi8EEESG_EEENS5_IJSG_SB_EEEEEEEvNS4_8identityES12_S1C_vS1D_EENS_8epilogue10collective6detail29Sm90TmaWarpSpecializedAdapterINS1G_15DefaultEpilogueISI_SJ_SJ_NS1F_6thread17LinearCombinationISI_Li1EffLNS1K_9ScaleType4KindE0ELNS_15FloatRoundStyleE2ESI_EENS1_15EpilogueDefaultEEEEEvvEEEEvNT_6ParamsE,"ax",@progbits
	.align	128
.text._ZN7cutlass13device_kernelINS_4gemm6kernel13GemmUniversalIN4cute5tupleIJiiiiEEENS1_10collective13CollectiveMmaINS1_37MainloopSm90TmaGmmaWarpSpecializedFP8ILi18ENS5_IJNS4_1CILi1EEESB_SB_EEENS1_35KernelTmaWarpSpecializedCooperativeEEENS5_IJNSA_ILi128EEENSA_ILi64EEESG_EEENS_12float_e5m2_tENS5_IJlSB_lEEENS_12float_e4m3_tESJ_NS4_8TiledMMAINS4_8MMA_AtomIJNS4_4SM904GMMA30MMA_64x64x32_F32E5M2E4M3_SS_TNILNSO_7ScaleInE1ELSQ_1EEEEEENS4_6LayoutINS5_IJNSA_ILi2EEESB_SB_EEENS5_IJSB_NSA_ILi0EEESW_EEEEENS5_IJNS4_10UnderscoreESZ_SZ_EEEEENS4_13SM90_TMA_LOADENS4_14ComposedLayoutINS4_7SwizzleILi2ELi4ELi3EEENS4_18smem_ptr_flag_bitsILi8EEENST_INS5_IJNSA_ILi8EEESG_EEENS5_IJSG_SB_EEEEEEEvNS4_8identityES12_S1C_vS1D_EENS_8epilogue10collective6detail29Sm90TmaWarpSpecializedAdapterINS1G_15DefaultEpilogueISI_SJ_SJ_NS1F_6thread17LinearCombinationISI_Li1EffLNS1K_9ScaleType4KindE0ELNS_15FloatRoundStyleE2ESI_EENS1_15EpilogueDefaultEEEEEvvEEEEvNT_6ParamsE:
        .type           _ZN7cutlass13device_kernelINS_4gemm6kernel13GemmUniversalIN4cute5tupleIJiiiiEEENS1_10collective13CollectiveMmaINS1_37MainloopSm90TmaGmmaWarpSpecializedFP8ILi18ENS5_IJNS4_1CILi1EEESB_SB_EEENS1_35KernelTmaWarpSpecializedCooperativeEEENS5_IJNSA_ILi128EEENSA_ILi64EEESG_EEENS_12float_e5m2_tENS5_IJlSB_lEEENS_12float_e4m3_tESJ_NS4_8TiledMMAINS4_8MMA_AtomIJNS4_4SM904GMMA30MMA_64x64x32_F32E5M2E4M3_SS_TNILNSO_7ScaleInE1ELSQ_1EEEEEENS4_6LayoutINS5_IJNSA_ILi2EEESB_SB_EEENS5_IJSB_NSA_ILi0EEESW_EEEEENS5_IJNS4_10UnderscoreESZ_SZ_EEEEENS4_13SM90_TMA_LOADENS4_14ComposedLayoutINS4_7SwizzleILi2ELi4ELi3EEENS4_18smem_ptr_flag_bitsILi8EEENST_INS5_IJNSA_ILi8EEESG_EEENS5_IJSG_SB_EEEEEEEvNS4_8identityES12_S1C_vS1D_EENS_8epilogue10collective6detail29Sm90TmaWarpSpecializedAdapterINS1G_15DefaultEpilogueISI_SJ_SJ_NS1F_6thread17LinearCombinationISI_Li1EffLNS1K_9ScaleType4KindE0ELNS_15FloatRoundStyleE2ESI_EENS1_15EpilogueDefaultEEEEEvvEEEEvNT_6ParamsE,@function
        .size           _ZN7cutlass13device_kernelINS_4gemm6kernel13GemmUniversalIN4cute5tupleIJiiiiEEENS1_10collective13CollectiveMmaINS1_37MainloopSm90TmaGmmaWarpSpecializedFP8ILi18ENS5_IJNS4_1CILi1EEESB_SB_EEENS1_35KernelTmaWarpSpecializedCooperativeEEENS5_IJNSA_ILi128EEENSA_ILi64EEESG_EEENS_12float_e5m2_tENS5_IJlSB_lEEENS_12float_e4m3_tESJ_NS4_8TiledMMAINS4_8MMA_AtomIJNS4_4SM904GMMA30MMA_64x64x32_F32E5M2E4M3_SS_TNILNSO_7ScaleInE1ELSQ_1EEEEEENS4_6LayoutINS5_IJNSA_ILi2EEESB_SB_EEENS5_IJSB_NSA_ILi0EEESW_EEEEENS5_IJNS4_10UnderscoreESZ_SZ_EEEEENS4_13SM90_TMA_LOADENS4_14ComposedLayoutINS4_7SwizzleILi2ELi4ELi3EEENS4_18smem_ptr_flag_bitsILi8EEENST_INS5_IJNSA_ILi8EEESG_EEENS5_IJSG_SB_EEEEEEEvNS4_8identityES12_S1C_vS1D_EENS_8epilogue10collective6detail29Sm90TmaWarpSpecializedAdapterINS1G_15DefaultEpilogueISI_SJ_SJ_NS1F_6thread17LinearCombinationISI_Li1EffLNS1K_9ScaleType4KindE0ELNS_15FloatRoundStyleE2ESI_EENS1_15EpilogueDefaultEEEEEvvEEEEvNT_6ParamsE,(.L_x_166 - _ZN7cutlass13device_kernelINS_4gemm6kernel13GemmUniversalIN4cute5tupleIJiiiiEEENS1_10collective13CollectiveMmaINS1_37MainloopSm90TmaGmmaWarpSpecializedFP8ILi18ENS5_IJNS4_1CILi1EEESB_SB_EEENS1_35KernelTmaWarpSpecializedCooperativeEEENS5_IJNSA_ILi128EEENSA_ILi64EEESG_EEENS_12float_e5m2_tENS5_IJlSB_lEEENS_12float_e4m3_tESJ_NS4_8TiledMMAINS4_8MMA_AtomIJNS4_4SM904GMMA30MMA_64x64x32_F32E5M2E4M3_SS_TNILNSO_7ScaleInE1ELSQ_1EEEEEENS4_6LayoutINS5_IJNSA_ILi2EEESB_SB_EEENS5_IJSB_NSA_ILi0EEESW_EEEEENS5_IJNS4_10UnderscoreESZ_SZ_EEEEENS4_13SM90_TMA_LOADENS4_14ComposedLayoutINS4_7SwizzleILi2ELi4ELi3EEENS4_18smem_ptr_flag_bitsILi8EEENST_INS5_IJNSA_ILi8EEESG_EEENS5_IJSG_SB_EEEEEEEvNS4_8identityES12_S1C_vS1D_EENS_8epilogue10collective6detail29Sm90TmaWarpSpecializedAdapterINS1G_15DefaultEpilogueISI_SJ_SJ_NS1F_6thread17LinearCombinationISI_Li1EffLNS1K_9ScaleType4KindE0ELNS_15FloatRoundStyleE2ESI_EENS1_15EpilogueDefaultEEEEEvvEEEEvNT_6ParamsE)
        .other          _ZN7cutlass13device_kernelINS_4gemm6kernel13GemmUniversalIN4cute5tupleIJiiiiEEENS1_10collective13CollectiveMmaINS1_37MainloopSm90TmaGmmaWarpSpecializedFP8ILi18ENS5_IJNS4_1CILi1EEESB_SB_EEENS1_35KernelTmaWarpSpecializedCooperativeEEENS5_IJNSA_ILi128EEENSA_ILi64EEESG_EEENS_12float_e5m2_tENS5_IJlSB_lEEENS_12float_e4m3_tESJ_NS4_8TiledMMAINS4_8MMA_AtomIJNS4_4SM904GMMA30MMA_64x64x32_F32E5M2E4M3_SS_TNILNSO_7ScaleInE1ELSQ_1EEEEEENS4_6LayoutINS5_IJNSA_ILi2EEESB_SB_EEENS5_IJSB_NSA_ILi0EEESW_EEEEENS5_IJNS4_10UnderscoreESZ_SZ_EEEEENS4_13SM90_TMA_LOADENS4_14ComposedLayoutINS4_7SwizzleILi2ELi4ELi3EEENS4_18smem_ptr_flag_bitsILi8EEENST_INS5_IJNSA_ILi8EEESG_EEENS5_IJSG_SB_EEEEEEEvNS4_8identityES12_S1C_vS1D_EENS_8epilogue10collective6detail29Sm90TmaWarpSpecializedAdapterINS1G_15DefaultEpilogueISI_SJ_SJ_NS1F_6thread17LinearCombinationISI_Li1EffLNS1K_9ScaleType4KindE0ELNS_15FloatRoundStyleE2ESI_EENS1_15EpilogueDefaultEEEEEvvEEEEvNT_6ParamsE,@"STO_CUDA_ENTRY STV_DEFAULT"
_ZN7cutlass13device_kernelINS_4gemm6kernel13GemmUniversalIN4cute5tupleIJiiiiEEENS1_10collective13CollectiveMmaINS1_37MainloopSm90TmaGmmaWarpSpecializedFP8ILi18ENS5_IJNS4_1CILi1EEESB_SB_EEENS1_35KernelTmaWarpSpecializedCooperativeEEENS5_IJNSA_ILi128EEENSA_ILi64EEESG_EEENS_12float_e5m2_tENS5_IJlSB_lEEENS_12float_e4m3_tESJ_NS4_8TiledMMAINS4_8MMA_AtomIJNS4_4SM904GMMA30MMA_64x64x32_F32E5M2E4M3_SS_TNILNSO_7ScaleInE1ELSQ_1EEEEEENS4_6LayoutINS5_IJNSA_ILi2EEESB_SB_EEENS5_IJSB_NSA_ILi0EEESW_EEEEENS5_IJNS4_10UnderscoreESZ_SZ_EEEEENS4_13SM90_TMA_LOADENS4_14ComposedLayoutINS4_7SwizzleILi2ELi4ELi3EEENS4_18smem_ptr_flag_bitsILi8EEENST_INS5_IJNSA_ILi8EEESG_EEENS5_IJSG_SB_EEEEEEEvNS4_8identityES12_S1C_vS1D_EENS_8epilogue10collective6detail29Sm90TmaWarpSpecializedAdapterINS1G_15DefaultEpilogueISI_SJ_SJ_NS1F_6thread17LinearCombinationISI_Li1EffLNS1K_9ScaleType4KindE0ELNS_15FloatRoundStyleE2ESI_EENS1_15EpilogueDefaultEEEEEvvEEEEvNT_6ParamsE:
[----:B------:R-:W-:Y:S01]  /*0000*/  LDC R1, c[0x0][0x28] ;  /* 0x00000a00ff017b82 */ /* 0x000fe20000000800 */
[----:B------:R-:W0:Y:S01]  /*0010*/  S2R R2, SR_TID.X ;  /* 0x0000000000027919 */ /* 0x000e220000002100 */
[----:B------:R-:W-:Y:S01]  /*0020*/  ELECT P0, URZ, PT ;  /* 0x00000000003f782f */ /* 0x000fe20003800000 */
[----:B------:R-:W-:Y:S01]  /*0030*/  BSSY B0, `(.L_x_0) ;  /* 0x000000f000007945 */ /* 0x000fe20003800000 */
[--C-:B0-----:R-:W-:Y:S02]  /*0040*/  SHF.R.U32.HI R0, RZ, 0x5, R2.reuse ;  /* 0x00000005ff007819 */ /* 0x101fe40000011602 */
[----:B------:R-:W-:-:S03]  /*0050*/  SHF.R.U32.HI R4, RZ, 0x7, R2 ;  /* 0x00000007ff047819 */ /* 0x000fc60000011602 */
[----:B------:R-:W0:Y:S04]  /*0060*/  SHFL.IDX PT, R3, R0, RZ, 0x1f ;  /* 0x00001fff00037589 */ /* 0x000e2800000e0000 */
[----:B------:R1:W2:Y:S01]  /*0070*/  SHFL.IDX PT, R7, R4, RZ, 0x1f ;  /* 0x00001fff04077589 */ /* 0x0002a200000e0000 */
[----:B0-----:R-:W-:-:S13]  /*0080*/  ISETP.NE.OR P0, PT, R3, RZ, !P0 ;  /* 0x000000ff0300720c */ /* 0x001fda0004705670 */
[----:B-12---:R-:W-:Y:S05]  /*0090*/  @P0 BRA `(.L_x_1) ;  /* 0x0000000000200947 */ /* 0x006fea0003800000 */
[----:B------:R-:W-:Y:S02]  /*00a0*/  ULDC.64 UR4, c[0x0][0x198] ;  /* 0x0000660000047ab9 */ /* 0x000fe40000000a00 */
[----:B------:R-:W-:Y:S02]  /*00b0*/  UIADD3 UR6, UP0, UR4, 0xf0, URZ ;  /* 0x000000f004067890 */ /* 0x000fe4000ff1e03f */
[----:B------:R-:W-:Y:S02]  /*00c0*/  UIADD3 UR4, UP1, UR4, 0x1f0, URZ ;  /* 0x000001f004047890 */ /* 0x000fe4000ff3e03f */
[----:B------:R-:W-:Y:S02]  /*00d0*/  UIADD3.X UR7, URZ, UR5, URZ, UP0, !UPT ;  /* 0x000000053f077290 */ /* 0x000fe400087fe43f */
[----:B------:R-:W-:-:S07]  /*00e0*/  UIADD3.X UR5, URZ, UR5, URZ, UP1, !UPT ;  /* 0x000000053f057290 */ /* 0x000fce0008ffe43f */
[----:B------:R0:W-:Y:S02]  /*00f0*/  UTMACCTL.PF [UR6] ;  /* 0x00000000060079b9 */ /* 0x0001e40008040000 */
[----:B------:R0:W-:Y:S02]  /*0100*/  UTMACCTL.PF [UR4] ;  /* 0x00000000040079b9 */ /* 0x0001e40008040000 */
[----:B0-----:R-:W-:Y:S01]  /*0110*/  NOP ;  /* 0x0000000000007918 */ /* 0x001fe20000000000 */
.L_x_1:
[----:B------:R-:W-:Y:S05]  /*0120*/  BSYNC B0 ;  /* 0x0000000000007941 */ /* 0x000fea0003800000 */
.L_x_0:
[----:B------:R-:W0:Y:S02]  /*0130*/  SHFL.IDX PT, R4, R0, RZ, 0x1f ;  /* 0x00001fff00047589 */ /* 0x000e2400000e0000 */
[----:B0-----:R-:W-:-:S13]  /*0140*/  ISETP.NE.AND P0, PT, R4, RZ, PT ;  /* 0x000000ff0400720c */ /* 0x001fda0003f05270 */
[----:B------:R-:W-:Y:S05]  /*0150*/  @P0 BRA `(.L_x_2) ;  /* 0x0000000000d40947 */ /* 0x000fea0003800000 */
[----:B------:R-:W-:Y:S01]  /*0160*/  ELECT P0, URZ, PT ;  /* 0x00000000003f782f */ /* 0x000fe20003800000 */
[----:B------:R-:W-:-:S12]  /*0170*/  BSSY B0, `(.L_x_2) ;  /* 0x0000033000007945 */ /* 0x000fd80003800000 */
[----:B------:R-:W-:Y:S05]  /*0180*/  @!P0 BRA `(.L_x_3) ;  /* 0x0000000000c48947 */ /* 0x000fea0003800000 */
[----:B------:R-:W0:Y:S01]  /*0190*/  S2UR UR8, SR_CgaCtaId ;  /* 0x00000000000879c3 */ /* 0x000e220000008800 */
[----:B------:R-:W-:Y:S01]  /*01a0*/  UMOV UR4, 0x400 ;  /* 0x0000040000047882 */ /* 0x000fe20000000000 */
[----:B------:R-:W-:Y:S01]  /*01b0*/  UMOV UR5, 0x1 ;  /* 0x0000000100057882 */ /* 0x000fe20000000000 */
[----:B------:R-:W-:Y:S02]  /*01c0*/  UMOV UR6, 0x100 ;  /* 0x0000010000067882 */ /* 0x000fe40000000000 */
[----:B------:R-:W-:-:S04]  /*01d0*/  UIADD3 UR6, -UR6, 0x100000, URZ ;  /* 0x0010000006067890 */ /* 0x000fc8000fffe13f */
[----:B------:R-:W-:Y:S02]  /*01e0*/  USHF.L.U32 UR7, UR6, 0xb, URZ ;  /* 0x0000000b06077899 */ /* 0x000fe4000800063f */
[----:B------:R-:W-:Y:S02]  /*01f0*/  USHF.L.U32 UR6, UR6, 0x1, URZ ;  /* 0x0000000106067899 */ /* 0x000fe4000800063f */
[----:B0-----:R-:W-:Y:S02]  /*0200*/  ULEA UR8, UR8, UR4, 0x18 ;  /* 0x0000000408087291 */ /* 0x001fe4000f8ec03f */
[----:B------:R-:W-:-:S04]  /*0210*/  UIADD3 UR4, -UR5, 0x100000, URZ ;  /* 0x0010000005047890 */ /* 0x000fc8000fffe13f */
[----:B------:R-:W-:Y:S02]  /*0220*/  USHF.L.U32 UR5, UR4, 0xb, URZ ;  /* 0x0000000b04057899 */ /* 0x000fe4000800063f */
[----:B------:R-:W-:Y:S01]  /*0230*/  USHF.L.U32 UR4, UR4, 0x1, URZ ;  /* 0x0000000104047899 */ /* 0x000fe2000800063f */
[----:B------:R-:W0:Y:S11]  /*0240*/  FENCE.VIEW.ASYNC.S ;  /* 0x00000000000073c6 */ /* 0x000e360000000000 */
[----:B0-----:R0:W1:Y:S01]  /*0250*/  SYNCS.EXCH.64 URZ, [UR8], UR4 ;  /* 0x00000004083f75b2 */ /* 0x0010620008000100 */
[----:B------:R0:W2:Y:S01]  /*0260*/  SYNCS.EXCH.64 URZ, [UR8+0x90], UR6 ;  /* 0x00009006083f75b2 */ /* 0x0000a20008000100 */
[----:B------:R0:W3:Y:S01]  /*0270*/  SYNCS.EXCH.64 URZ, [UR8+0x8], UR4 ;  /* 0x00000804083f75b2 */ /* 0x0000e20008000100 */
[----:B------:R0:W4:Y:S01]  /*0280*/  SYNCS.EXCH.64 URZ, [UR8+0x98], UR6 ;  /* 0x00009806083f75b2 */ /* 0x0001220008000100 */
[----:B------:R0:W0:Y:S01]  /*0290*/  SYNCS.EXCH.64 URZ, [UR8+0x10], UR4 ;  /* 0x00001004083f75b2 */ /* 0x0000220008000100 */
        /* <DEDUP_REMOVED lines=31> */
[----:B-1234-:R-:W-:Y:S01]  /*0490*/  NOP ;  /* 0x0000000000007918 */ /* 0x01efe20000000000 */
.L_x_3:
[----:B0-----:R-:W-:Y:S05]  /*04a0*/  BSYNC B0 ;  /* 0x0000000000007941 */ /* 0x001fea0003800000 */
.L_x_2:
[----:B------:R-:W0:Y:S01]  /*04b0*/  SHFL.IDX PT, R0, R0, RZ, 0x1f ;  /* 0x00001fff00007589 */ /* 0x000e2200000e0000 */
[----:B------:R-:W1:Y:S01]  /*04c0*/  LDC R4, c[0x0][0x65c] ;  /* 0x00019700ff047b82 */ /* 0x000e620000000800 */
[----:B------:R-:W-:Y:S02]  /*04d0*/  ELECT P0, URZ, PT ;  /* 0x00000000003f782f */ /* 0x000fe40003800000 */
[----:B------:R-:W-:Y:S01]  /*04e0*/  ISETP.NE.AND P2, PT, R7, RZ, PT ;  /* 0x000000ff0700720c */ /* 0x000fe20003f45270 */
[----:B------:R-:W2:Y:S01]  /*04f0*/  S2R R8, SR_CTAID.Y ;  /* 0x0000000000087919 */ /* 0x000ea20000002600 */
[----:B------:R-:W-:Y:S01]  /*0500*/  UMOV UR4, 0x20 ;  /* 0x0000002000047882 */ /* 0x000fe20000000000 */
[----:B------:R-:W-:Y:S01]  /*0510*/  NOP ;  /* 0x0000000000007918 */ /* 0x000fe20000000000 */
[----:B------:R-:W-:Y:S01]  /*0520*/  NOP ;  /* 0x0000000000007918 */ /* 0x000fe20000000000 */
[----:B------:R-:W3:Y:S01]  /*0530*/  S2R R6, SR_CTAID.X ;  /* 0x0000000000067919 */ /* 0x000ee20000002500 */
[----:B0-----:R-:W-:-:S02]  /*0540*/  ISETP.NE.OR P0, PT, R0, RZ, !P0 ;  /* 0x000000ff0000720c */ /* 0x001fc40004705670 */
[----:B-1----:R-:W-:Y:S02]  /*0550*/  ISETP.NE.AND P4, PT, R4, 0x1, PT ;  /* 0x000000010400780c */ /* 0x002fe40003f85270 */
[----:B------:R-:W-:-:S04]  /*0560*/  SHF.R.S32.HI R4, RZ, 0x1f, R3 ;  /* 0x0000001fff047819 */ /* 0x000fc80000011403 */
[----:B------:R-:W-:-:S04]  /*0570*/  LEA.HI R4, R4, R3, RZ, 0x2 ;  /* 0x0000000304047211 */ /* 0x000fc800078f10ff */
[----:B------:R-:W-:Y:S01]  /*0580*/  LOP3.LUT R4, R4, 0xfffffffc, RZ, 0xc0, !PT ;  /* 0xfffffffc04047812 */ /* 0x000fe200078ec0ff */
[----:B------:R-:W-:Y:S01]  /*0590*/  VOTEU.ALL UP0, P0 ;  /* 0x00000000003f7886 */ /* 0x000fe20000000000 */
[----:B------:R-:W-:Y:S01]  /*05a0*/  VOTEU.ALL UP1, P0 ;  /* 0x00000000003f7886 */ /* 0x000fe20000020000 */
[----:B------:R-:W3:Y:S01]  /*05b0*/  @P4 LDC R9, c[0x0][0x10] ;  /* 0x00000400ff094b82 */ /* 0x000ee20000000800 */
[----:B------:R-:W-:Y:S02]  /*05c0*/  @P4 IMAD.MOV.U32 R5, RZ, RZ, RZ ;  /* 0x000000ffff054224 */ /* 0x000fe400078e00ff */
[----:B------:R-:W-:Y:S01]  /*05d0*/  IMAD.IADD R3, R3, 0x1, -R4 ;  /* 0x0000000103037824 */ /* 0x000fe200078e0a04 */
[----:B------:R-:W-:Y:S01]  /*05e0*/  @!UP0 UMOV UR6, 0x400 ;  /* 0x0000040000068882 */ /* 0x000fe20000000000 */
[----:B------:R-:W-:-:S04]  /*05f0*/  @!UP0 UIADD3 UR4, -UR4, 0x100000, URZ ;  /* 0x0010000004048890 */ /* 0x000fc8000fffe13f */
[----:B------:R-:W-:Y:S02]  /*0600*/  @!UP0 USHF.L.U32 UR5, UR4, 0xb, URZ ;  /* 0x0000000b04058899 */ /* 0x000fe4000800063f */
[----:B------:R-:W-:Y:S01]  /*0610*/  @!UP0 USHF.L.U32 UR4, UR4, 0x1, URZ ;  /* 0x0000000104048899 */ /* 0x000fe2000800063f */
[----:B--2---:R-:W-:Y:S01]  /*0620*/  @P4 IMAD.MOV.U32 R4, RZ, RZ, R8 ;  /* 0x000000ffff044224 */ /* 0x004fe200078e0008 */
[----:B------:R-:W0:Y:S01]  /*0630*/  @!UP0 S2UR UR7, SR_CgaCtaId ;  /* 0x00000000000789c3 */ /* 0x000e220000008800 */
[----:B------:R-:W-:-:S07]  /*0640*/  @P4 IMAD.MOV.U32 R13, RZ, RZ, RZ ;  /* 0x000000ffff0d4224 */ /* 0x000fce00078e00ff */
[----:B------:R-:W1:Y:S01]  /*0650*/  @!P4 LDC R11, c[0x0][0xc] ;  /* 0x00000300ff0bcb82 */ /* 0x000e620000000800 */
[----:B---3--:R-:W-:-:S04]  /*0660*/  @P4 IMAD.WIDE.U32 R4, R6, R9, R4 ;  /* 0x0000000906044225 */ /* 0x008fc800078e0004 */
[----:B------:R-:W-:Y:S02]  /*0670*/  VIADD R9, R7, 0xffffffff ;  /* 0xffffffff07097836 */ /* 0x000fe40000000000 */
[----:B------:R-:W-:Y:S01]  /*0680*/  @P4 IMAD.MOV.U32 R0, RZ, RZ, R4 ;  /* 0x000000ffff004224 */ /* 0x000fe200078e0004 */
[----:B0-----:R-:W-:Y:S02]  /*0690*/  @!UP0 ULEA UR6, UR7, UR6, 0x18 ;  /* 0x0000000607068291 */ /* 0x001fe4000f8ec03f */
[----:B------:R-:W-:Y:S01]  /*06a0*/  ISETP.GE.U32.AND P1, PT, R9, 0x2, PT ;  /* 0x000000020900780c */ /* 0x000fe20003f26070 */
[----:B------:R-:W-:Y:S01]  /*06b0*/  VOTEU.ALL UP0, P0 ;  /* 0x00000000003f7886 */ /* 0x000fe20000000000 */
[----:B------:R-:W-:Y:S01]  /*06c0*/  ISETP.NE.AND P0, PT, R3, 0x3, PT ;  /* 0x000000030300780c */ /* 0x000fe20003f05270 */
[----:B------:R-:W-:-:S03]  /*06d0*/  @P4 IMAD.IADD R5, R5, 0x1, R13 ;  /* 0x0000000105054824 */ /* 0x000fc600078e020d */
[----:B------:R-:W-:-:S04]  /*06e0*/  ISETP.EQ.OR P0, PT, R3, RZ, !P0 ;  /* 0x000000ff0300720c */ /* 0x000fc80004702670 */
[----:B------:R-:W-:Y:S01]  /*06f0*/  ISETP.EQ.AND P0, PT, R7, RZ, P0 ;  /* 0x000000ff0700720c */ /* 0x000fe20000702270 */
[----:B------:R-:W-:Y:S01]  /*0700*/  IMAD.MOV.U32 R7, RZ, RZ, RZ ;  /* 0x000000ffff077224 */ /* 0x000fe200078e00ff */
[----:B------:R-:W0:Y:S02]  /*0710*/  FENCE.VIEW.ASYNC.S ;  /* 0x00000000000073c6 */ /* 0x000e240000000000 */
[----:B0-----:R0:W2:Y:S01]  /*0720*/  @!UP0 SYNCS.EXCH.64 URZ, [UR6+0x130], UR4 ;  /* 0x00013004063f85b2 */ /* 0x0010a20008000100 */
[----:B------:R-:W-:Y:S01]  /*0730*/  SEL R4, RZ, 0x1, !P0 ;  /* 0x00000001ff047807 */ /* 0x000fe20004000000 */
[----:B-1----:R-:W-:-:S03]  /*0740*/  @!P4 IMAD.WIDE.U32 R10, R11, R8, R6 ;  /* 0x000000080b0ac225 */ /* 0x002fc600078e0006 */
[----:B------:R-:W-:Y:S01]  /*0750*/  SEL R4, R4, 0x2, P1 ;  /* 0x0000000204047807 */ /* 0x000fe20000800000 */
[----:B------:R-:W-:Y:S02]  /*0760*/  @!P4 IMAD.MOV.U32 R0, RZ, RZ, R10 ;  /* 0x000000ffff00c224 */ /* 0x000fe400078e000a */
[----:B------:R-:W-:Y:S01]  /*0770*/  @!P4 IMAD.MOV.U32 R5, RZ, RZ, R11 ;  /* 0x000000ffff05c224 */ /* 0x000fe200078e000b */
[----:B------:R0:W2:Y:S01]  /*0780*/  @!UP1 SYNCS.EXCH.64 URZ, [UR6+0x138], UR4 ;  /* 0x00013804063f95b2 */ /* 0x0000a20008000100 */
[----:B------:R-:W-:Y:S01]  /*0790*/  NOP ;  /* 0x0000000000007918 */ /* 0x000fe20000000000 */
[----:B--2---:R-:W-:Y:S06]  /*07a0*/  BAR.SYNC.DEFER_BLOCKING 0x0 ;  /* 0x0000000000007b1d */ /* 0x004fec0000010000 */
[----:B------:R-:W-:Y:S05]  /*07b0*/  @!P2 BRA `(.L_x_4) ;  /* 0x0000004c0020a947 */ /* 0x000fea0003800000 */
[----:B------:R-:W-:-:S13]  /*07c0*/  ISETP.GT.U32.AND P0, PT, R9, 0x1, PT ;  /* 0x000000010900780c */ /* 0x000fda0003f04070 */
[----:B0-----:R-:W-:Y:S05]  /*07d0*/  @P0 EXIT ;  /* 0x000000000000094d */ /* 0x001fea0003800000 */
[----:B------:R-:W-:Y:S01]  /*07e0*/  ULDC.64 UR4, c[0x0][0x650] ;  /* 0x0001940000047ab9 */ /* 0x000fe20000000a00 */
[----:B------:R-:W-:Y:S01]  /*07f0*/  PRMT R9, RZ, 0x7610, R9 ;  /* 0x00007610ff097816 */ /* 0x000fe20000000009 */
[----:B------:R-:W-:Y:S01]  /*0800*/  IMAD.MOV.U32 R16, RZ, RZ, -0x1 ;  /* 0xffffffffff107424 */ /* 0x000fe200078e00ff */
[----:B------:R-:W-:Y:S01]  /*0810*/  ISETP.GE.U32.AND P0, PT, R0, UR4, PT ;  /* 0x0000000400007c0c */ /* 0x000fe2000bf06070 */
[----:B------:R-:W-:Y:S02]  /*0820*/  IMAD.MOV.U32 R12, RZ, RZ, -0x1 ;  /* 0xffffffffff0c7424 */ /* 0x000fe400078e00ff */
[----:B------:R-:W-:Y:S01]  /*0830*/  IMAD.MOV.U32 R69, RZ, RZ, -0x1 ;  /* 0xffffffffff457424 */ /* 0x000fe200078e00ff */
[----:B------:R-:W-:-:S13]  /*0840*/  ISETP.GE.U32.AND.EX P0, PT, R5, UR5, PT, P0 ;  /* 0x0000000505007c0c */ /* 0x000fda000bf06100 */
[----:B------:R-:W-:Y:S05]  /*0850*/  @P0 BRA `(.L_x_5) ;  /* 0x0000000400600947 */ /* 0x000fea0003800000 */
[----:B------:R-:W0:Y:S01]  /*0860*/  LDC.64 R16, c[0x0][0x628] ;  /* 0x00018a00ff107b82 */ /* 0x000e220000000a00 */
[----:B------:R-:W-:Y:S02]  /*0870*/  IMAD.MOV.U32 R10, RZ, RZ, R0 ;  /* 0x000000ffff0a7224 */ /* 0x000fe400078e0000 */
[----:B------:R-:W-:-:S05]  /*0880*/  IMAD.MOV.U32 R11, RZ, RZ, R5 ;  /* 0x000000ffff0b7224 */ /* 0x000fca00078e0005 */
[----:B------:R-:W1:Y:S08]  /*0890*/  LDC R18, c[0x0][0x630] ;  /* 0x00018c00ff127b82 */ /* 0x000e700000000800 */
[----:B------:R-:W2:Y:S01]  /*08a0*/  LDC.64 R20, c[0x0][0x620] ;  /* 0x00018800ff147b82 */ /* 0x000ea20000000a00 */
[----:B0-----:R-:W-:-:S04]  /*08b0*/  ISETP.NE.U32.AND P0, PT, R16, RZ, PT ;  /* 0x000000ff1000720c */ /* 0x001fc80003f05070 */
[----:B------:R-:W-:-:S13]  /*08c0*/  ISETP.NE.AND.EX P0, PT, R17, RZ, PT, P0 ;  /* 0x000000ff1100720c */ /* 0x000fda0003f05300 */
[----:B-12---:R-:W-:Y:S05]  /*08d0*/  @!P0 BRA `(.L_x_6) ;  /* 0x0000000000288947 */ /* 0x006fea0003800000 */
[----:B------:R-:W0:Y:S02]  /*08e0*/  LDC R3, c[0x0][0x634] ;  /* 0x00018d00ff037b82 */ /* 0x000e240000000800 */
[----:B0-----:R-:W-:-:S05]  /*08f0*/  IADD3 R3, P0, R0, R3, RZ ;  /* 0x0000000300037210 */ /* 0x001fca0007f1e0ff */
[----:B------:R-:W-:-:S04]  /*0900*/  IMAD.X R9, RZ, RZ, R5, P0 ;  /* 0x000000ffff097224 */ /* 0x000fc800000e0605 */
[----:B------:R-:W-:-:S04]  /*0910*/  IMAD.WIDE.U32 R10, R9, R16, RZ ;  /* 0x00000010090a7225 */ /* 0x000fc800078e00ff */
[----:B------:R-:W-:-:S04]  /*0920*/  IMAD.WIDE.U32 R12, P0, R3, R17, R10 ;  /* 0x00000011030c7225 */ /* 0x000fc8000780000a */
[----:B------:R-:W-:-:S04]  /*0930*/  IMAD.WIDE.U32 R10, R3, R16, RZ ;  /* 0x00000010030a7225 */ /* 0x000fc800078e00ff */
[----:B------:R-:W-:Y:S01]  /*0940*/  IMAD.X R15, RZ, RZ, RZ, P0 ;  /* 0x000000ffff0f7224 */ /* 0x000fe200000e06ff */
[----:B------:R-:W-:Y:S01]  /*0950*/  IADD3 RZ, P0, R11, R12, RZ ;  /* 0x0000000c0bff7210 */ /* 0x000fe20007f1e0ff */
[----:B------:R-:W-:-:S04]  /*0960*/  IMAD.MOV.U32 R14, RZ, RZ, R13 ;  /* 0x000000ffff0e7224 */ /* 0x000fc800078e000d */
[----:B------:R-:W-:-:S08]  /*0970*/  IMAD.WIDE.U32.X R10, R9, R17, R14, P0 ;  /* 0x00000011090a7225 */ /* 0x000fd000000e040e */
.L_x_6:
[-CC-:B------:R-:W-:Y:S01]  /*0980*/  SHF.R.U64 R69, R10, R18.reuse, R11.reuse ;  /* 0x000000120a457219 */ /* 0x180fe2000000120b */
[----:B------:R-:W0:Y:S01]  /*0990*/  LDC.64 R22, c[0x0][0x640] ;  /* 0x00019000ff167b82 */ /* 0x000e220000000a00 */
[----:B------:R-:W-:Y:S01]  /*09a0*/  SHF.R.U32.HI R7, RZ, R18, R11 ;  /* 0x00000012ff077219 */ /* 0x000fe2000001160b */
[----:B------:R-:W-:Y:S01]  /*09b0*/  ULDC UR4, c[0x0][0x150] ;  /* 0x0000540000047ab9 */ /* 0x000fe20000000800 */
[----:B------:R-:W-:Y:S01]  /*09c0*/  IADD3 R9, P0, RZ, -R69, RZ ;  /* 0x80000045ff097210 */ /* 0x000fe20007f1e0ff */
[----:B------:R-:W-:Y:S01]  /*09d0*/  IMAD.MOV.U32 R10, RZ, RZ, R0 ;  /* 0x000000ffff0a7224 */ /* 0x000fe200078e0000 */
[----:B------:R-:W-:Y:S01]  /*09e0*/  I2FP.F32.U32 R3, R6 ;  /* 0x0000000600037245 */ /* 0x000fe20000201000 */
[----:B------:R-:W-:Y:S02]  /*09f0*/  IMAD.MOV.U32 R11, RZ, RZ, R5 ;  /* 0x000000ffff0b7224 */ /* 0x000fe400078e0005 */
[----:B------:R-:W1:Y:S01]  /*0a00*/  LDC R14, c[0x0][0x618] ;  /* 0x00018600ff0e7b82 */ /* 0x000e620000000800 */
[----:B------:R-:W-:-:S02]  /*0a10*/  IMAD.X R13, RZ, RZ, ~R7, P0 ;  /* 0x000000ffff0d7224 */ /* 0x000fc400000e0e07 */
[----:B------:R-:W-:Y:S01]  /*0a20*/  FMUL R3, R3, UR4 ;  /* 0x0000000403037c20 */ /* 0x000fe20008400000 */
[----:B------:R-:W-:Y:S01]  /*0a30*/  IMAD.WIDE.U32 R10, R9, R20, R10 ;  /* 0x00000014090a7225 */ /* 0x000fe200078e000a */
[----:B------:R-:W-:-:S03]  /*0a40*/  ULDC UR4, c[0x0][0x154] ;  /* 0x0000550000047ab9 */ /* 0x000fc60000000800 */
[----:B------:R-:W-:Y:S01]  /*0a50*/  IMAD R12, R13, R20, RZ ;  /* 0x000000140d0c7224 */ /* 0x000fe200078e02ff */
[----:B------:R-:W2:Y:S01]  /*0a60*/  LDC R7, c[0x0][0x144] ;  /* 0x00005100ff077b82 */ /* 0x000ea20000000800 */
[----:B------:R-:W3:Y:S01]  /*0a70*/  F2I.U32.TRUNC.NTZ R3, R3 ;  /* 0x0000000300037305 */ /* 0x000ee2000020f000 */
[----:B------:R-:W-:Y:S02]  /*0a80*/  IMAD.MOV.U32 R13, RZ, RZ, -0x1 ;  /* 0xffffffffff0d7424 */ /* 0x000fe400078e00ff */
[----:B------:R-:W-:-:S04]  /*0a90*/  IMAD R9, R9, R21, R12 ;  /* 0x0000001509097224 */ /* 0x000fc800078e020c */
[----:B------:R-:W4:Y:S01]  /*0aa0*/  LDC R18, c[0x0][0x608] ;  /* 0x00018200ff127b82 */ /* 0x000f220000000800 */
[----:B------:R-:W-:Y:S01]  /*0ab0*/  IMAD.IADD R11, R11, 0x1, R9 ;  /* 0x000000010b0b7824 */ /* 0x000fe200078e0209 */
[----:B0-----:R-:W-:Y:S02]  /*0ac0*/  ISETP.NE.U32.AND P0, PT, R22, RZ, PT ;  /* 0x000000ff1600720c */ /* 0x001fe40003f05070 */
[----:B------:R-:W-:Y:S02]  /*0ad0*/  I2FP.F32.U32 R9, R8 ;  /* 0x0000000800097245 */ /* 0x000fe40000201000 */
[----:B------:R-:W-:Y:S02]  /*0ae0*/  ISETP.NE.AND.EX P0, PT, R23, RZ, PT, P0 ;  /* 0x000000ff1700720c */ /* 0x000fe40003f05300 */
[----:B------:R-:W0:Y:S01]  /*0af0*/  LDC R12, c[0x0][0x658] ;  /* 0x00019600ff0c7b82 */ /* 0x000e220000000800 */
[-C--:B-1----:R-:W-:Y:S01]  /*0b00*/  SHF.R.U64 R16, R10, R14.reuse, R11 ;  /* 0x0000000e0a107219 */ /* 0x082fe2000000120b */
[----:B---3--:R-:W-:Y:S01]  /*0b10*/  IMAD.MOV R10, RZ, RZ, -R3 ;  /* 0x000000ffff0a7224 */ /* 0x008fe200078e0a03 */
[----:B------:R-:W-:-:S05]  /*0b20*/  SHF.R.U32.HI R11, RZ, R14, R11 ;  /* 0x0000000eff0b7219 */ /* 0x000fca000001160b */
[----:B------:R-:W1:Y:S01]  /*0b30*/  LDC R17, c[0x0][0x148] ;  /* 0x00005200ff117b82 */ /* 0x000e620000000800 */
[----:B--2---:R-:W-:Y:S02]  /*0b40*/  IMAD R3, R7, R10, R6 ;  /* 0x0000000a07037224 */ /* 0x004fe400078e0206 */
[----:B------:R-:W-:-:S04]  /*0b50*/  FMUL R7, R9, UR4 ;  /* 0x0000000409077c20 */ /* 0x000fc80008400000 */
[----:B------:R2:W3:Y:S01]  /*0b60*/  F2I.U32.TRUNC.NTZ R15, R7 ;  /* 0x00000007000f7305 */ /* 0x0004e2000020f000 */
[----:B------:R-:W1:Y:S01]  /*0b70*/  LDC R21, c[0x0][0x600] ;  /* 0x00018000ff157b82 */ /* 0x000e620000000800 */
[-CC-:B----4-:R-:W-:Y:S02]  /*0b80*/  SHF.R.U64 R27, R16, R18.reuse, R11.reuse ;  /* 0x00000012101b7219 */ /* 0x190fe4000000120b */
[----:B------:R-:W-:Y:S01]  /*0b90*/  SHF.R.U32.HI R9, RZ, R18, R11 ;  /* 0x00000012ff097219 */ /* 0x000fe2000001160b */
[----:B------:R-:W-:-:S04]  /*0ba0*/  IMAD.MOV.U32 R11, RZ, RZ, 0x1 ;  /* 0x00000001ff0b7424 */ /* 0x000fc800078e00ff */
[----:B------:R-:W4:Y:S01]  /*0bb0*/  LDC R20, c[0x0][0x648] ;  /* 0x00019200ff147b82 */ /* 0x000f220000000800 */
[-C--:B0-----:R-:W-:Y:S02]  /*0bc0*/  SHF.L.U32 R6, R13, R12.reuse, RZ ;  /* 0x0000000c0d067219 */ /* 0x081fe400000006ff */
[-CC-:B------:R-:W-:Y:S02]  /*0bd0*/  SHF.R.U64 R18, R27, R12.reuse, R9.reuse ;  /* 0x0000000c1b127219 */ /* 0x180fe40000001209 */
[----:B------:R-:W-:Y:S02]  /*0be0*/  SHF.R.U32.HI R19, RZ, R12, R9 ;  /* 0x0000000cff137219 */ /* 0x000fe40000011609 */
[----:B------:R-:W-:Y:S01]  /*0bf0*/  LOP3.LUT R14, RZ, R6, RZ, 0x33, !PT ;  /* 0x00000006ff0e7212 */ /* 0x000fe200078e33ff */
[----:B------:R-:W0:Y:S01]  /*0c00*/  LDC R25, c[0x0][0x638] ;  /* 0x00018e00ff197b82 */ /* 0x000e220000000800 */
[----:B------:R-:W-:Y:S01]  /*0c10*/  SHF.L.U32 R9, R11, R12, RZ ;  /* 0x0000000c0b097219 */ /* 0x000fe200000006ff */
[----:B------:R-:W-:-:S02]  /*0c20*/  IMAD.MOV.U32 R6, RZ, RZ, R18 ;  /* 0x000000ffff067224 */ /* 0x000fc400078e0012 */
[----:B--2---:R-:W-:-:S04]  /*0c30*/  IMAD.MOV.U32 R7, RZ, RZ, R19 ;  /* 0x000000ffff077224 */ /* 0x004fc800078e0013 */
[----:B------:R-:W2:Y:S01]  /*0c40*/  LDC R24, c[0x0][0x610] ;  /* 0x00018400ff187b82 */ /* 0x000ea20000000800 */
[----:B---3--:R-:W-:Y:S05]  /*0c50*/  @!P0 BRA `(.L_x_7) ;  /* 0x0000000000288947 */ /* 0x008fea0003800000 */
[----:B------:R-:W3:Y:S02]  /*0c60*/  LDC R13, c[0x0][0x64c] ;  /* 0x00019300ff0d7b82 */ /* 0x000ee40000000800 */
[----:B---3--:R-:W-:-:S05]  /*0c70*/  IADD3 R13, P0, R18, R13, RZ ;  /* 0x0000000d120d7210 */ /* 0x008fca0007f1e0ff */
        /* <DEDUP_REMOVED lines=8> */
.L_x_7:
[----:B----4-:R-:W-:Y:S01]  /*0d00*/  SHF.R.U64 R6, R6, R20, R7 ;  /* 0x0000001406067219 */ /* 0x010fe20000001207 */
[----:B-1----:R-:W-:Y:S01]  /*0d10*/  VIADD R7, R21, 0xffffffff ;  /* 0xffffffff15077836 */ /* 0x002fe20000000000 */
[----:B------:R-:W-:Y:S01]  /*0d20*/  LOP3.LUT R14, R27, R14, RZ, 0xc0, !PT ;  /* 0x0000000e1b0e7212 */ /* 0x000fe200078ec0ff */
[----:B------:R-:W-:Y:S02]  /*0d30*/  IMAD.MOV R15, RZ, RZ, -R15 ;  /* 0x000000ffff0f7224 */ /* 0x000fe400078e0a0f */
[----:B------:R-:W-:Y:S01]  /*0d40*/  IMAD.MOV R10, RZ, RZ, -R6 ;  /* 0x000000ffff0a7224 */ /* 0x000fe200078e0a06 */
[----:B------:R-:W-:Y:S01]  /*0d50*/  LOP3.LUT R7, R16, R7, RZ, 0xc0, !PT ;  /* 0x0000000710077212 */ /* 0x000fe200078ec0ff */
[----:B------:R-:W-:Y:S02]  /*0d60*/  IMAD R14, R9, R6, R14 ;  /* 0x00000006090e7224 */ /* 0x000fe400078e020e */
[----:B------:R-:W-:Y:S02]  /*0d70*/  @P4 IMAD R3, R17, R15, R8 ;  /* 0x0000000f11034224 */ /* 0x000fe400078e0208 */
[----:B0-----:R-:W-:-:S02]  /*0d80*/  IMAD R6, R10, R25, R18 ;  /* 0x000000190a067224 */ /* 0x001fc400078e0212 */
[----:B--2---:R-:W-:Y:S02]  /*0d90*/  IMAD R3, R14, R24, R3 ;  /* 0x000000180e037224 */ /* 0x004fe400078e0203 */
[----:B------:R-:W-:Y:S02]  /*0da0*/  IMAD R6, R6, R21, R7 ;  /* 0x0000001506067224 */ /* 0x000fe400078e0207 */
[----:B------:R-:W-:-:S03]  /*0db0*/  IMAD.MOV.U32 R9, RZ, RZ, 0x1 ;  /* 0x00000001ff097424 */ /* 0x000fc600078e00ff */
[----:B------:R-:W-:Y:S02]  /*0dc0*/  SEL R12, R6, R3, !P4 ;  /* 0x00000003060c7207 */ /* 0x000fe40006000000 */
[----:B------:R-:W-:-:S07]  /*0dd0*/  SEL R16, R3, R6, !P4 ;  /* 0x0000000603107207 */ /* 0x000fce0006000000 */
.L_x_5:
[----:B------:R-:W-:-:S08]  /*0de0*/  NOP ;  /* 0x0000000000007918 */ /* 0x000fd00000000000 */
[----:B------:R-:W0:Y:S02]  /*0df0*/  USETMAXREG.TRY_ALLOC.CTAPOOL UP0, 0xe8 ;  /* 0x000000e8000079c8 */ /* 0x000e240008000600 */
[----:B0-----:R-:W-:-:S13]  /*0e00*/  PLOP3.LUT P0, PT, PT, PT, UP0, 0x80, 0x0 ;  /* 0x000000000000781c */ /* 0x001fda0003f0f008 */
[----:B------:R-:W-:Y:S05]  /*0e10*/  @!P0 BRA `(.L_x_5) ;  /* 0xfffffffc00f08947 */ /* 0x000fea000383ffff */
[----:B------:R-:W-:Y:S01]  /*0e20*/  ULDC.64 UR4, c[0x0][0x598] ;  /* 0x0001660000047ab9 */ /* 0x000fe20000000a00 */
[----:B------:R-:W-:Y:S01]  /*0e30*/  ULDC.64 UR16, c[0x0][0x208] ;  /* 0x0000820000107ab9 */ /* 0x000fe20000000a00 */
[----:B------:R-:W-:-:S04]  /*0e40*/  ISETP.NE.U32.AND P0, PT, RZ, UR4, PT ;  /* 0x00000004ff007c0c */ /* 0x000fc8000bf05070 */
[----:B------:R-:W-:-:S13]  /*0e50*/  ISETP.NE.AND.EX P0, PT, RZ, UR5, PT, P0 ;  /* 0x00000005ff007c0c */ /* 0x000fda000bf05300 */
[----:B------:R-:W-:Y:S05]  /*0e60*/  @!P0 BRA `(.L_x_8) ;  /* 0x00000000001c8947 */ /* 0x000fea0003800000 */
[----:B------:R-:W0:Y:S02]  /*0e70*/  LDC.64 R6, c[0x0][0x598] ;  /* 0x00016600ff067b82 */ /* 0x000e240000000a00 */
[----:B0-----:R-:W2:Y:S02]  /*0e80*/  LDG.E.64 R6, desc[UR16][R6.64] ;  /* 0x0000001006067981 */ /* 0x001ea4000c1e1b00 */
[----:B--2---:R-:W-:-:S04]  /*0e90*/  ISETP.NE.U32.AND P0, PT, R6, RZ, PT ;  /* 0x000000ff0600720c */ /* 0x004fc80003f05070 */
[----:B------:R-:W-:-:S13]  /*0ea0*/  ISETP.NE.AND.EX P0, PT, R7, RZ, PT, P0 ;  /* 0x000000ff0700720c */ /* 0x000fda0003f05300 */
[----:B------:R-:W-:Y:S05]  /*0eb0*/  @!P0 BRA `(.L_x_8) ;  /* 0x0000000000088947 */ /* 0x000fea0003800000 */
[----:B------:R0:W5:Y:S01]  /*0ec0*/  LD.E R3, desc[UR16][R6.64] ;  /* 0x0000001006037980 */ /* 0x000162000c101900 */
[----:B------:R-:W-:Y:S05]  /*0ed0*/  BRA `(.L_x_9) ;  /* 0x0000000000207947 */ /* 0x000fea0003800000 */
.L_x_8:
[----:B------:R-:W-:Y:S02]  /*0ee0*/  ULDC.64 UR4, c[0x0][0x588] ;  /* 0x0001620000047ab9 */ /* 0x000fe40000000a00 */
[----:B------:R-:W-:-:S04]  /*0ef0*/  ISETP.NE.U32.AND P0, PT, RZ, UR4, PT ;  /* 0x00000004ff007c0c */ /* 0x000fc8000bf05070 */
[----:B------:R-:W-:-:S13]  /*0f00*/  ISETP.NE.AND.EX P0, PT, RZ, UR5, PT, P0 ;  /* 0x00000005ff007c0c */ /* 0x000fda000bf05300 */
[----:B------:R-:W-:Y:S05]  /*0f10*/  @!P0 BRA `(.L_x_10) ;  /* 0x00000000000c8947 */ /* 0x000fea0003800000 */
[----:B------:R-:W0:Y:S02]  /*0f20*/  LDC.64 R6, c[0x0][0x588] ;  /* 0x00016200ff067b82 */ /* 0x000e240000000a00 */
[----:B0-----:R1:W5:Y:S01]  /*0f30*/  LDG.E R3, desc[UR16][R6.64] ;  /* 0x0000001006037981 */ /* 0x001362000c1e1900 */
[----:B------:R-:W-:Y:S05]  /*0f40*/  BRA `(.L_x_9) ;  /* 0x0000000000047947 */ /* 0x000fea0003800000 */
.L_x_10:
[----:B------:R-:W2:Y:S02]  /*0f50*/  LDC R3, c[0x0][0x580] ;  /* 0x00016000ff037b82 */ /* 0x000ea40000000800 */
.L_x_9:
[----:B------:R-:W-:Y:S02]  /*0f60*/  ULDC.64 UR4, c[0x0][0x5a0] ;  /* 0x0001680000047ab9 */ /* 0x000fe40000000a00 */
[----:B------:R-:W-:-:S04]  /*0f70*/  ISETP.NE.U32.AND P0, PT, RZ, UR4, PT ;  /* 0x00000004ff007c0c */ /* 0x000fc8000bf05070 */
[----:B------:R-:W-:-:S13]  /*0f80*/  ISETP.NE.AND.EX P0, PT, RZ, UR5, PT, P0 ;  /* 0x00000005ff007c0c */ /* 0x000fda000bf05300 */
[----:B------:R-:W-:Y:S05]  /*0f90*/  @!P0 BRA `(.L_x_11) ;  /* 0x00000000001c8947 */ /* 0x000fea0003800000 */
[----:B01----:R-:W0:Y:S02]  /*0fa0*/  LDC.64 R6, c[0x0][0x5a0] ;  /* 0x00016800ff067b82 */ /* 0x003e240000000a00 */
[----:B0-----:R-:W3:Y:S02]  /*0fb0*/  LDG.E.64 R6, desc[UR16][R6.64] ;  /* 0x0000001006067981 */ /* 0x001ee4000c1e1b00 */
[----:B---3--:R-:W-:-:S04]  /*0fc0*/  ISETP.NE.U32.AND P0, PT, R6, RZ, PT ;  /* 0x000000ff0600720c */ /* 0x008fc80003f05070 */
[----:B------:R-:W-:-:S13]  /*0fd0*/  ISETP.NE.AND.EX P0, PT, R7, RZ, PT, P0 ;  /* 0x000000ff0700720c */ /* 0x000fda0003f05300 */
[----:B------:R-:W-:Y:S05]  /*0fe0*/  @!P0 BRA `(.L_x_11) ;  /* 0x0000000000088947 */ /* 0x000fea0003800000 */
[----:B------:R0:W5:Y:S01]  /*0ff0*/  LD.E R10, desc[UR16][R6.64] ;  /* 0x00000010060a7980 */ /* 0x000162000c101900 */
[----:B------:R-:W-:Y:S05]  /*1000*/  BRA `(.L_x_12) ;  /* 0x0000000000207947 */ /* 0x000fea0003800000 */
.L_x_11:
[----:B------:R-:W-:Y:S02]  /*1010*/  ULDC.64 UR4, c[0x0][0x590] ;  /* 0x0001640000047ab9 */ /* 0x000fe40000000a00 */
[----:B------:R-:W-:-:S04]  /*1020*/  ISETP.NE.U32.AND P0, PT, RZ, UR4, PT ;  /* 0x00000004ff007c0c */ /* 0x000fc8000bf05070 */
[----:B------:R-:W-:-:S13]  /*1030*/  ISETP.NE.AND.EX P0, PT, RZ, UR5, PT, P0 ;  /* 0x00000005ff007c0c */ /* 0x000fda000bf05300 */
[----:B------:R-:W-:Y:S05]  /*1040*/  @!P0 BRA `(.L_x_13) ;  /* 0x00000000000c8947 */ /* 0x000fea0003800000 */
[----:B------:R-:W3:Y:S02]  /*1050*/  LDC.64 R10, c[0x0][0x590] ;  /* 0x00016400ff0a7b82 */ /* 0x000ee40000000a00 */
[----:B---3--:R3:W5:Y:S01]  /*1060*/  LDG.E R10, desc[UR16][R10.64] ;  /* 0x000000100a0a7981 */ /* 0x008762000c1e1900 */
[----:B------:R-:W-:Y:S05]  /*1070*/  BRA `(.L_x_12) ;  /* 0x0000000000047947 */ /* 0x000fea0003800000 */
.L_x_13:
[----:B------:R-:W4:Y:S02]  /*1080*/  LDC R10, c[0x0][0x584] ;  /* 0x00016100ff0a7b82 */ /* 0x000f240000000800 */
.L_x_12:
[----:B------:R-:W-:-:S13]  /*1090*/  LOP3.LUT P0, RZ, R9, 0xff, RZ, 0xc0, !PT ;  /* 0x000000ff09ff7812 */ /* 0x000fda000780c0ff */
[----:B------:R-:W-:Y:S05]  /*10a0*/  @!P0 EXIT ;  /* 0x000000000000894d */ /* 0x000fea0003800000 */
[----:B------:R-:W-:Y:S01]  /*10b0*/  ULDC UR4, c[0x0][0x28c] ;  /* 0x0000a30000047ab9 */ /* 0x000fe20000000800 */
[----:B------:R-:W-:Y:S01]  /*10c0*/  LOP3.LUT R80, R4, 0x1, RZ, 0xfc, !PT ;  /* 0x0000000104507812 */ /* 0x000fe200078efcff */
[----:B------:R-:W-:-:S04]  /*10d0*/  UIADD3 UR4, UR4, 0x3f, URZ ;  /* 0x0000003f04047890 */ /* 0x000fc8000fffe03f */
[----:B------:R-:W-:-:S04]  /*10e0*/  USHF.R.S32.HI UR5, URZ, 0x1f, UR4 ;  /* 0x0000001f3f057899 */ /* 0x000fc80008011404 */
[----:B------:R-:W-:-:S03]  /*10f0*/  ULEA.HI UR5, UR5, UR4, URZ, 0x6 ;  /* 0x0000000405057291 */ /* 0x000fc6000f8f303f */
[----:B------:R-:W-:Y:S01]  /*1100*/  UMOV UR4, URZ ;  /* 0x0000003f00047c82 */ /* 0x000fe20008000000 */
[----:B------:R-:W-:-:S03]  /*1110*/  USHF.R.S32.HI UR9, URZ, 0x6, UR5 ;  /* 0x000000063f097899 */ /* 0x000fc60008011405 */
[----:B------:R-:W-:-:S09]  /*1120*/  UMOV UR5, URZ ;  /* 0x0000003f00057c82 */ /* 0x000fd20008000000 */
.L_x_102:
[----:B01----:R-:W-:Y:S01]  /*1130*/  LOP3.LUT R6, R2, 0x80, RZ, 0xc0, !PT ;  /* 0x0000008002067812 */ /* 0x003fe200078ec0ff */
[----:B------:R-:W0:Y:S01]  /*1140*/  S2UR UR13, SR_CgaCtaId ;  /* 0x00000000000d79c3 */ /* 0x000e220000008800 */
[----:B------:R-:W-:Y:S01]  /*1150*/  UMOV UR12, 0x400 ;  /* 0x00000400000c7882 */ /* 0x000fe20000000000 */
[----:B------:R-:W-:Y:S01]  /*1160*/  UMOV UR6, URZ ;  /* 0x0000003f00067c82 */ /* 0x000fe20008000000 */
[----:B------:R-:W-:Y:S01]  /*1170*/  SHF.R.U32.HI R6, RZ, 0x7, R6 ;  /* 0x00000007ff067819 */ /* 0x000fe20000011606 */
[----:B------:R-:W-:Y:S01]  /*1180*/  UMOV UR7, URZ ;  /* 0x0000003f00077c82 */ /* 0x000fe20008000000 */
[----:B------:R-:W-:Y:S01]  /*1190*/  UMOV UR18, UR5 ;  /* 0x0000000500127c82 */ /* 0x000fe20008000000 */
[----:B------:R-:W-:Y:S01]  /*11a0*/  CS2R R14, SRZ ;  /* 0x00000000000e7805 */ /* 0x000fe2000001ff00 */
[----:B---3--:R-:W-:Y:S01]  /*11b0*/  IMAD.MOV.U32 R11, RZ, RZ, RZ ;  /* 0x000000ffff0b7224 */ /* 0x008fe200078e00ff */
[----:B------:R-:W1:Y:S01]  /*11c0*/  LDC R7, c[0x0][0x28c] ;  /* 0x0000a300ff077b82 */ /* 0x000e620000000800 */
[----:B------:R-:W3:Y:S01]  /*11d0*/  SHFL.IDX PT, R6, R6, RZ, 0x1f ;  /* 0x00001fff06067589 */ /* 0x000ee200000e0000 */
[----:B------:R-:W-:-:S02]  /*11e0*/  CS2R R18, SRZ ;  /* 0x0000000000127805 */ /* 0x000fc4000001ff00 */
[----:B------:R-:W-:Y:S02]  /*11f0*/  CS2R R20, SRZ ;  /* 0x0000000000147805 */ /* 0x000fe4000001ff00 */
[----:B------:R-:W-:Y:S02]  /*1200*/  CS2R R22, SRZ ;  /* 0x0000000000167805 */ /* 0x000fe4000001ff00 */
[----:B------:R-:W-:Y:S02]  /*1210*/  CS2R R56, SRZ ;  /* 0x0000000000387805 */ /* 0x000fe4000001ff00 */
[----:B------:R-:W-:Y:S02]  /*1220*/  CS2R R58, SRZ ;  /* 0x00000000003a7805 */ /* 0x000fe4000001ff00 */
[----:B------:R-:W-:Y:S02]  /*1230*/  CS2R R60, SRZ ;  /* 0x00000000003c7805 */ /* 0x000fe4000001ff00 */
[----:B------:R-:W-:-:S02]  /*1240*/  CS2R R62, SRZ ;  /* 0x00000000003e7805 */ /* 0x000fc4000001ff00 */
[----:B------:R-:W-:Y:S02]  /*1250*/  CS2R R64, SRZ ;  /* 0x0000000000407805 */ /* 0x000fe4000001ff00 */
[----:B------:R-:W-:Y:S01]  /*1260*/  CS2R R66, SRZ ;  /* 0x0000000000427805 */ /* 0x000fe2000001ff00 */
[----:B------:R-:W-:Y:S01]  /*1270*/  IMAD.MOV.U32 R68, RZ, RZ, RZ ;  /* 0x000000ffff447224 */ /* 0x000fe200078e00ff */
[----:B------:R-:W-:Y:S02]  /*1280*/  CS2R R70, SRZ ;  /* 0x0000000000467805 */ /* 0x000fe4000001ff00 */
[----:B------:R-:W-:Y:S02]  /*1290*/  CS2R R72, SRZ ;  /* 0x0000000000487805 */ /* 0x000fe4000001ff00 */
[----:B------:R-:W-:Y:S02]  /*12a0*/  CS2R R74, SRZ ;  /* 0x00000000004a7805 */ /* 0x000fe4000001ff00 */
[----:B------:R-:W-:-:S02]  /*12b0*/  CS2R R76, SRZ ;  /* 0x00000000004c7805 */ /* 0x000fc4000001ff00 */
[----:B------:R-:W-:Y:S01]  /*12c0*/  CS2R R78, SRZ ;  /* 0x00000000004e7805 */ /* 0x000fe2000001ff00 */
[----:B------:R-:W-:Y:S01]  /*12d0*/  IMAD.U32 R9, RZ, RZ, UR4 ;  /* 0x00000004ff097e24 */ /* 0x000fe2000f8e00ff */
[----:B------:R-:W-:Y:S02]  /*12e0*/  CS2R R24, SRZ ;  /* 0x0000000000187805 */ /* 0x000fe4000001ff00 */
[----:B------:R-:W-:Y:S02]  /*12f0*/  CS2R R26, SRZ ;  /* 0x00000000001a7805 */ /* 0x000fe4000001ff00 */
[----:B------:R-:W-:Y:S02]  /*1300*/  CS2R R28, SRZ ;  /* 0x00000000001c7805 */ /* 0x000fe4000001ff00 */
[----:B------:R-:W-:Y:S02]  /*1310*/  CS2R R30, SRZ ;  /* 0x00000000001e7805 */ /* 0x000fe4000001ff00 */
[----:B------:R-:W-:-:S02]  /*1320*/  CS2R R32, SRZ ;  /* 0x0000000000207805 */ /* 0x000fc4000001ff00 */
[----:B------:R-:W-:Y:S02]  /*1330*/  CS2R R34, SRZ ;  /* 0x0000000000227805 */ /* 0x000fe4000001ff00 */
[----:B-1----:R-:W-:Y:S02]  /*1340*/  ISETP.GE.AND P0, PT, R7, 0x1, PT ;  /* 0x000000010700780c */ /* 0x002fe40003f06270 */
[----:B------:R-:W-:Y:S02]  /*1350*/  CS2R R36, SRZ ;  /* 0x0000000000247805 */ /* 0x000fe4000001ff00 */
[----:B---3--:R-:W-:Y:S02]  /*1360*/  R2UR UR8, R6 ;  /* 0x00000000060872ca */ /* 0x008fe400000e0000 */
[----:B------:R-:W-:Y:S02]  /*1370*/  CS2R R38, SRZ ;  /* 0x0000000000267805 */ /* 0x000fe4000001ff00 */
[----:B------:R-:W-:-:S02]  /*1380*/  CS2R R40, SRZ ;  /* 0x0000000000287805 */ /* 0x000fc4000001ff00 */
[----:B------:R-:W-:Y:S02]  /*1390*/  CS2R R42, SRZ ;  /* 0x00000000002a7805 */ /* 0x000fe4000001ff00 */
[----:B------:R-:W-:Y:S02]  /*13a0*/  CS2R R44, SRZ ;  /* 0x00000000002c7805 */ /* 0x000fe4000001ff00 */
[----:B------:R-:W-:Y:S02]  /*13b0*/  CS2R R46, SRZ ;  /* 0x00000000002e7805 */ /* 0x000fe4000001ff00 */
[----:B------:R-:W-:Y:S02]  /*13c0*/  CS2R R48, SRZ ;  /* 0x0000000000307805 */ /* 0x000fe4000001ff00 */
[----:B------:R-:W-:Y:S02]  /*13d0*/  CS2R R50, SRZ ;  /* 0x0000000000327805 */ /* 0x000fe4000001ff00 */
[----:B------:R-:W-:-:S02]  /*13e0*/  CS2R R52, SRZ ;  /* 0x0000000000347805 */ /* 0x000fc4000001ff00 */
[----:B------:R-:W-:Y:S01]  /*13f0*/  CS2R R54, SRZ ;  /* 0x0000000000367805 */ /* 0x000fe2000001ff00 */
[----:B------:R-:W-:-:S04]  /*1400*/  ULEA.HI UR10, UR8, UR8, URZ, 0x1 ;  /* 0x00000008080a7291 */ /* 0x000fc8000f8f083f */
[----:B------:R-:W-:Y:S02]  /*1410*/  ULOP3.LUT UR11, UR10, 0xffffe, URZ, 0xc0, !UPT ;  /* 0x000ffffe0a0b7892 */ /* 0x000fe4000f8ec03f */
[----:B0-----:R-:W-:Y:S02]  /*1420*/  ULEA UR10, UR13, UR12, 0x18 ;  /* 0x0000000c0d0a7291 */ /* 0x001fe4000f8ec03f */
[----:B------:R-:W-:-:S03]  /*1430*/  UIADD3 UR11, UR8, -UR11, URZ ;  /* 0x8000000b080b7290 */ /* 0x000fc6000fffe03f */
[----:B------:R-:W-:Y:S01]  /*1440*/  UMOV UR8, URZ ;  /* 0x0000003f00087c82 */ /* 0x000fe20008000000 */
[----:B------:R-:W-:-:S04]  /*1450*/  ULEA UR11, UR11, UR10, 0xc ;  /* 0x0000000a0b0b7291 */ /* 0x000fc8000f8e603f */
[----:B------:R-:W-:-:S04]  /*1460*/  UIADD3 UR11, UR11, 0x200, URZ ;  /* 0x000002000b0b7890 */ /* 0x000fc8000fffe03f */
[----:B------:R-:W-:-:S04]  /*1470*/  USHF.R.U32.HI UR11, URZ, 0x4, UR11 ;  /* 0x000000043f0b7899 */ /* 0x000fc8000801160b */
[----:B------:R-:W-:Y:S01]  /*1480*/  ULOP3.LUT UR11, UR11, 0x3fff, URZ, 0xc0, !UPT ;  /* 0x00003fff0b0b7892 */ /* 0x000fe2000f8ec03f */
[----:B-----5:R-:W-:Y:S11]  /*1490*/  @!P0 BRA `(.L_x_14) ;  /* 0x0000000400708947 */ /* 0x020ff60003800000 */
[----:B------:R-:W-:-:S13]  /*14a0*/  ISETP.NE.AND P1, PT, R80, 0x3, PT ;  /* 0x000000035000780c */ /* 0x000fda0003f25270 */
[----:B------:R-:W-:Y:S05]  /*14b0*/  @!P1 BRA `(.L_x_15) ;  /* 0x0000000000049947 */ /* 0x000fea0003800000 */
[----:B------:R-:W-:Y:S01]  /*14c0*/  BPT.TRAP 0x1 ;  /* 0x000000040000795c */ /* 0x000fe20000300000 */
.L_x_15:
[----:B------:R-:W-:Y:S01]  /*14d0*/  ULEA UR6, UR5, UR10, 0x3 ;  /* 0x0000000a05067291 */ /* 0x000fe2000f8e183f */
[----:B------:R-:W-:-:S05]  /*14e0*/  IMAD.U32 R6, RZ, RZ, UR4 ;  /* 0x00000004ff067e24 */ /* 0x000fca000f8e00ff */
[----:B------:R-:W-:-:S04]  /*14f0*/  SHF.L.U32 R6, R6, 0x1f, RZ ;  /* 0x0000001f06067819 */ /* 0x000fc800000006ff */
[----:B------:R0:W1:Y:S01]  /*1500*/  SYNCS.PHASECHK.TRANS64.TRYWAIT P0, [UR6], R6 ;  /* 0x00000006ff0075a7 */ /* 0x0000620008000146 */
[----:B------:R-:W-:Y:S05]  /*1510*/  @!P1 BRA `(.L_x_16) ;  /* 0x0000000000049947 */ /* 0x000fea0003800000 */
[----:B------:R-:W-:Y:S01]  /*1520*/  BPT.TRAP 0x1 ;  /* 0x000000040000795c */ /* 0x000fe20000300000 */
.L_x_16:
[----:B-1----:R-:W-:Y:S05]  /*1530*/  @P0 BRA `(.L_x_17) ;  /* 0x0000000000080947 */ /* 0x002fea0003800000 */
[----:B------:R-:W1:Y:S02]  /*1540*/  SYNCS.PHASECHK.TRANS64.TRYWAIT P0, [UR6], R6 ;  /* 0x00000006ff0075a7 */ /* 0x000e640008000146 */
[----:B-1----:R-:W-:Y:S05]  /*1550*/  @!P0 BRA `(.L_x_18) ;  /* 0x0000005c00488947 */ /* 0x002fea0003800000 */
.L_x_17:
[----:B------:R-:W-:Y:S01]  /*1560*/  UIADD3 UR6, UR10, 0x24200, URZ ;  /* 0x000242000a067890 */ /* 0x000fe2000fffe03f */
[----:B------:R-:W-:Y:S01]  /*1570*/  WARPGROUP.ARRIVE ;  /* 0x00000000000079c5 */ /* 0x000fe20000000000 */
[----:B------:R-:W-:Y:S01]  /*1580*/  ULOP3.LUT UR12, UR11, 0x10000, URZ, 0xfc, !UPT ;  /* 0x000100000b0c7892 */ /* 0x000fe2000f8efc3f */
[----:B------:R-:W-:Y:S01]  /*1590*/  CS2R R14, SRZ ;  /* 0x00000000000e7805 */ /* 0x000fe2000001ff00 */
[----:B------:R-:W-:Y:S01]  /*15a0*/  USHF.R.U32.HI UR6, URZ, 0x4, UR6 ;  /* 0x000000043f067899 */ /* 0x000fe20008011606 */
[----:B------:R-:W-:Y:S01]  /*15b0*/  IMAD.MOV.U32 R11, RZ, RZ, RZ ;  /* 0x000000ffff0b7224 */ /* 0x000fe200078e00ff */
[----:B------:R-:W-:Y:S01]  /*15c0*/  ULEA UR12, UR5, UR12, 0x9 ;  /* 0x0000000c050c7291 */ /* 0x000fe2000f8e483f */
[----:B------:R-:W-:Y:S01]  /*15d0*/  CS2R R18, SRZ ;  /* 0x0000000000127805 */ /* 0x000fe2000001ff00 */
[----:B------:R-:W-:Y:S01]  /*15e0*/  ULOP3.LUT UR6, UR6, 0x3fff, URZ, 0xc0, !UPT ;  /* 0x00003fff06067892 */ /* 0x000fe2000f8ec03f */
[----:B------:R-:W-:Y:S01]  /*15f0*/  CS2R R20, SRZ ;  /* 0x0000000000147805 */ /* 0x000fe2000001ff00 */
[----:B------:R-:W-:Y:S01]  /*1600*/  UMOV UR13, 0x80000020 ;  /* 0x80000020000d7882 */ /* 0x000fe20000000000 */
[----:B------:R-:W-:Y:S01]  /*1610*/  UMOV UR15, 0x80000020 ;  /* 0x80000020000f7882 */ /* 0x000fe20000000000 */
[----:B------:R-:W-:Y:S01]  /*1620*/  ULOP3.LUT UR6, UR6, 0x10000, URZ, 0xfc, !UPT ;  /* 0x0001000006067892 */ /* 0x000fe2000f8efc3f */
[----:B------:R-:W-:Y:S01]  /*1630*/  CS2R R22, SRZ ;  /* 0x0000000000167805 */ /* 0x000fe2000001ff00 */
[----:B------:R-:W-:Y:S01]  /*1640*/  ULDC UR7, c[0x0][0x50c] ;  /* 0x0001430000077ab9 */ /* 0x000fe20000000800 */
[----:B------:R-:W-:Y:S01]  /*1650*/  CS2R R56, SRZ ;  /* 0x0000000000387805 */ /* 0x000fe2000001ff00 */
[----:B------:R-:W-:Y:S01]  /*1660*/  ULEA UR14, UR5, UR6, 0x8 ;  /* 0x00000006050e7291 */ /* 0x000fe2000f8e403f */
[----:B------:R-:W-:Y:S01]  /*1670*/  CS2R R58, SRZ ;  /* 0x00000000003a7805 */ /* 0x000fe2000001ff00 */
[----:B------:R-:W-:Y:S01]  /*1680*/  UISETP.NE.AND UP0, UPT, UR7, 0x2, UPT ;  /* 0x000000020700788c */ /* 0x000fe2000bf05270 */
[----:B------:R-:W-:Y:S01]  /*1690*/  CS2R R60, SRZ ;  /* 0x00000000003c7805 */ /* 0x000fe2000001ff00 */
[----:B------:R-:W-:Y:S01]  /*16a0*/  UMOV UR6, 0x2 ;  /* 0x0000000200067882 */ /* 0x000fe20000000000 */
[----:B------:R-:W-:Y:S01]  /*16b0*/  CS2R R62, SRZ ;  /* 0x00000000003e7805 */ /* 0x000fe2000001ff00 */
[----:B------:R-:W-:Y:S01]  /*16c0*/  USEL UR7, URZ, 0x1, UP0 ;  /* 0x000000013f077887 */ /* 0x000fe20008000000 */
[----:B------:R-:W-:-:S02]  /*16d0*/  CS2R R64, SRZ ;  /* 0x0000000000407805 */ /* 0x000fc4000001ff00 */
[----:B------:R-:W-:Y:S01]  /*16e0*/  CS2R R66, SRZ ;  /* 0x0000000000427805 */ /* 0x000fe2000001ff00 */
[----:B------:R-:W-:Y:S01]  /*16f0*/  QGMMA.64x64x32.F32.E5M2.E4M3 R24, gdesc[UR12], RZ, !UPT ;  /* 0x00e000000c1879f3 */ /* 0x000fe2000c7018ff */
[----:B------:R-:W-:Y:S01]  /*1700*/  UIADD3 UR12, UR12, 0x2, URZ ;  /* 0x000000020c0c7890 */ /* 0x000fe2000fffe03f */
[----:B------:R-:W-:Y:S01]  /*1710*/  IMAD.MOV.U32 R68, RZ, RZ, RZ ;  /* 0x000000ffff447224 */ /* 0x000fe200078e00ff */
[----:B------:R-:W-:Y:S01]  /*1720*/  ISETP.NE.AND P0, PT, RZ, UR7, PT ;  /* 0x00000007ff007c0c */ /* 0x000fe2000bf05270 */
[----:B------:R-:W-:Y:S01]  /*1730*/  UIADD3 UR14, UR14, 0x2, URZ ;  /* 0x000000020e0e7890 */ /* 0x000fe2000fffe03f */
[----:B------:R-:W-:Y:S01]  /*1740*/  CS2R R70, SRZ ;  /* 0x0000000000467805 */ /* 0x000fe2000001ff00 */
[----:B------:R-:W-:Y:S01]  /*1750*/  UMOV UR13, 0x80000020 ;  /* 0x80000020000d7882 */ /* 0x000fe20000000000 */
[----:B------:R-:W-:Y:S01]  /*1760*/  UMOV UR15, 0x80000020 ;  /* 0x80000020000f7882 */ /* 0x000fe20000000000 */
[----:B------:R-:W-:Y:S02]  /*1770*/  CS2R R72, SRZ ;  /* 0x0000000000487805 */ /* 0x000fe4000001ff00 */
[----:B------:R-:W-:-:S02]  /*1780*/  CS2R R74, SRZ ;  /* 0x00000000004a7805 */ /* 0x000fc4000001ff00 */
[----:B------:R-:W-:Y:S02]  /*1790*/  CS2R R76, SRZ ;  /* 0x00000000004c7805 */ /* 0x000fe4000001ff00 */
[----:B------:R-:W-:Y:S01]  /*17a0*/  CS2R R78, SRZ ;  /* 0x00000000004e7805 */ /* 0x000fe2000001ff00 */
[----:B------:R-:W-:Y:S01]  /*17b0*/  QGMMA.64x64x32.F32.E5M2.E4M3 R24, gdesc[UR12], R24, gsb0 ;  /* 0x00e000000c1879f3 */ /* 0x000fe20008001818 */
[----:B------:R-:W-:Y:S05]  /*17c0*/  @!P0 BRA `(.L_x_19) ;  /* 0x0000000000888947 */ /* 0x000fea0003800000 */
[----:B------:R-:W-:Y:S02]  /*17d0*/  WARPGROUP.DEPBAR.LE gsb0, 0x0 ;  /* 0x00008000000079c5 */ /* 0x000fe40000010000 */
[----:B------:R-:W-:-:S01]  /*17e0*/  FADD R79, RZ, R24 ;  /* 0x00000018ff4f7221 */ /* 0x000fc20000000000 */
[----:B------:R-:W-:Y:S01]  /*17f0*/  FADD R78, RZ, R25 ;  /* 0x00000019ff4e7221 */ /* 0x000fe20000000000 */
        /* <DEDUP_REMOVED lines=30> */
[----:B------:R-:W-:-:S06]  /*19e0*/  UMOV UR6, URZ ;  /* 0x0000003f00067c82 */ /* 0x000fcc0008000000 */
.L_x_19:
[----:B------:R-:W-:-:S04]  /*19f0*/  UIADD3 UR18, UR5, 0x1, URZ ;  /* 0x0000000105127890 */ /* 0x000fc8000fffe03f */
[----:B------:R-:W-:-:S04]  /*1a00*/  UISETP.NE.AND UP0, UPT, UR18, 0x12, UPT ;  /* 0x000000121200788c */ /* 0x000fc8000bf05270 */
[----:B------:R-:W-:Y:S02]  /*1a10*/  USEL UR8, URZ, 0x1, UP0 ;  /* 0x000000013f087887 */ /* 0x000fe40008000000 */
[----:B------:R-:W-:Y:S02]  /*1a20*/  USEL UR18, UR18, URZ, UP0 ;  /* 0x0000003f12127287 */ /* 0x000fe40008000000 */
[----:B------:R-:W-:-:S06]  /*1a30*/  ULOP3.LUT UR8, UR4, UR8, URZ, 0x3c, !UPT ;  /* 0x0000000804087292 */ /* 0x000fcc000f8e3c3f */
[----:B------:R-:W-:Y:S01]  /*1a40*/  IMAD.U32 R9, RZ, RZ, UR8 ;  /* 0x00000008ff097e24 */ /* 0x000fe2000f8e00ff */
[----:B------:R-:W-:-:S06]  /*1a50*/  UMOV UR8, 0x1 ;  /* 0x0000000100087882 */ /* 0x000fcc0000000000 */
.L_x_14:
[----:B------:R-:W-:-:S04]  /*1a60*/  UISETP.LT.AND UP0, UPT, UR9, 0x1, UPT ;  /* 0x000000010900788c */ /* 0x000fc8000bf01270 */
[----:B------:R-:W-:-:S04]  /*1a70*/  USEL UR12, UR9, 0x1, UP0 ;  /* 0x00000001090c7887 */ /* 0x000fc80008000000 */
[----:B------:R-:W-:-:S04]  /*1a80*/  UIADD3 UR12, UR9, -UR12, URZ ;  /* 0x8000000c090c7290 */ /* 0x000fc8000fffe03f */
[----:B------:R-:W-:-:S06]  /*1a90*/  UISETP.GE.AND UP0, UPT, UR12, 0x1, UPT ;  /* 0x000000010c00788c */ /* 0x000fcc000bf06270 */
[----:B------:R-:W-:-:S13]  /*1aa0*/  PLOP3.LUT P0, PT, PT, PT, UP0, 0x80, 0x0 ;  /* 0x000000000000781c */ /* 0x000fda0003f0f008 */
[----:B------:R-:W-:Y:S05]  /*1ab0*/  @!P0 BRA `(.L_x_20) ;  /* 0x0000000400848947 */ /* 0x000fea0003800000 */
[----:B01----:R-:W-:Y:S01]  /*1ac0*/  IMAD.U32 R6, RZ, RZ, UR12 ;  /* 0x0000000cff067e24 */ /* 0x003fe2000f8e00ff */
[----:B------:R-:W-:Y:S01]  /*1ad0*/  UMOV UR19, UR5 ;  /* 0x0000000500137c82 */ /* 0x000fe20008000000 */
[----:B------:R-:W-:-:S05]  /*1ae0*/  ULDC UR20, c[0x0][0x50c] ;  /* 0x0001430000147ab9 */ /* 0x000fca0000000800 */
.L_x_28:
[----:B------:R-:W-:-:S13]  /*1af0*/  ISETP.NE.AND P1, PT, R80, 0x3, PT ;  /* 0x000000035000780c */ /* 0x000fda0003f25270 */
[----:B01----:R-:W-:Y:S05]  /*1b00*/  @!P1 BRA `(.L_x_21) ;  /* 0x0000000000049947 */ /* 0x003fea0003800000 */
[----:B------:R-:W-:Y:S01]  /*1b10*/  BPT.TRAP 0x1 ;  /* 0x000000040000795c */ /* 0x000fe20000300000 */
.L_x_21:
[----:B------:R-:W0:Y:S01]  /*1b20*/  S2UR UR12, SR_CgaCtaId ;  /* 0x00000000000c79c3 */ /* 0x000e220000008800 */
[----:B------:R-:W-:Y:S01]  /*1b30*/  UMOV UR10, 0x400 ;  /* 0x00000400000a7882 */ /* 0x000fe20000000000 */
[----:B------:R-:W-:Y:S01]  /*1b40*/  SHF.L.U32 R7, R9, 0x1f, RZ ;  /* 0x0000001f09077819 */ /* 0x000fe200000006ff */
[----:B0-----:R-:W-:-:S04]  /*1b50*/  ULEA UR10, UR12, UR10, 0x18 ;  /* 0x0000000a0c0a7291 */ /* 0x001fc8000f8ec03f */
[----:B------:R-:W-:-:S09]  /*1b60*/  ULEA UR12, UR18, UR10, 0x3 ;  /* 0x0000000a120c7291 */ /* 0x000fd2000f8e183f */
[----:B------:R0:W1:Y:S01]  /*1b70*/  SYNCS.PHASECHK.TRANS64.TRYWAIT P0, [UR12], R7 ;  /* 0x00000007ff0075a7 */ /* 0x000062000800014c */
[----:B------:R-:W-:Y:S05]  /*1b80*/  @!P1 BRA `(.L_x_22) ;  /* 0x0000000000049947 */ /* 0x000fea0003800000 */
[----:B------:R-:W-:Y:S01]  /*1b90*/  BPT.TRAP 0x1 ;  /* 0x000000040000795c */ /* 0x000fe20000300000 */
.L_x_22:
[----:B-1----:R-:W-:Y:S05]  /*1ba0*/  @P0 BRA `(.L_x_23) ;  /* 0x0000000000080947 */ /* 0x002fea0003800000 */
[----:B------:R-:W1:Y:S02]  /*1bb0*/  SYNCS.PHASECHK.TRANS64.TRYWAIT P0, [UR12], R7 ;  /* 0x00000007ff0075a7 */ /* 0x000e64000800014c */
[----:B-1----:R-:W-:Y:S05]  /*1bc0*/  @!P0 BRA `(.L_x_24) ;  /* 0x0000005400c48947 */ /* 0x002fea0003800000 */
.L_x_23:
[----:B------:R-:W-:Y:S01]  /*1bd0*/  UIADD3 UR12, UR10, 0x24200, URZ ;  /* 0x000242000a0c7890 */ /* 0x000fe2000fffe03f */
[----:B------:R-:W-:Y:S01]  /*1be0*/  WARPGROUP.ARRIVE ;  /* 0x00000000000079c5 */ /* 0x000fe20000000000 */
[----:B------:R-:W-:Y:S02]  /*1bf0*/  UISETP.NE.AND UP0, UPT, UR7, URZ, UPT ;  /* 0x0000003f0700728c */ /* 0x000fe4000bf05270 */
[----:B------:R-:W-:Y:S02]  /*1c00*/  USHF.R.U32.HI UR12, URZ, 0x4, UR12 ;  /* 0x000000043f0c7899 */ /* 0x000fe4000801160c */
[----:B------:R-:W-:Y:S02]  /*1c10*/  USEL UR8, UR8, URZ, !UP0 ;  /* 0x0000003f08087287 */ /* 0x000fe4000c000000 */
[----:B------:R-:W-:Y:S02]  /*1c20*/  ULOP3.LUT UR7, UR12, 0x3fff, URZ, 0xc0, !UPT ;  /* 0x00003fff0c077892 */ /* 0x000fe4000f8ec03f */
[----:B------:R-:W-:-:S02]  /*1c30*/  ULOP3.LUT UR12, UR11, 0x10000, URZ, 0xfc, !UPT ;  /* 0x000100000b0c7892 */ /* 0x000fc4000f8efc3f */
[----:B------:R-:W-:Y:S02]  /*1c40*/  ULOP3.LUT UR7, UR7, 0x10000, URZ, 0xfc, !UPT ;  /* 0x0001000007077892 */ /* 0x000fe4000f8efc3f */
[----:B------:R-:W-:Y:S02]  /*1c50*/  UISETP.NE.U32.AND UP0, UPT, UR8, URZ, UPT ;  /* 0x0000003f0800728c */ /* 0x000fe4000bf05070 */
[----:B------:R-:W-:Y:S02]  /*1c60*/  ULEA UR12, UR18, UR12, 0x9 ;  /* 0x0000000c120c7291 */ /* 0x000fe4000f8e483f */
[----:B------:R-:W-:Y:S01]  /*1c70*/  ULEA UR14, UR18, UR7, 0x8 ;  /* 0x00000007120e7291 */ /* 0x000fe2000f8e403f */
[----:B------:R-:W-:Y:S01]  /*1c80*/  UMOV UR13, 0x80000020 ;  /* 0x80000020000d7882 */ /* 0x000fe20000000000 */
[----:B------:R-:W-:Y:S01]  /*1c90*/  UMOV UR15, 0x80000020 ;  /* 0x80000020000f7882 */ /* 0x000fe20000000000 */
[----:B------:R-:W-:-:S06]  /*1ca0*/  UIADD3 UR6, UR6, 0x2, URZ ;  /* 0x0000000206067890 */ /* 0x000fcc000fffe03f */
[----:B------:R-:W-:Y:S01]  /*1cb0*/  QGMMA.64x64x32.F32.E5M2.E4M3 R24, gdesc[UR12], R24, UP0 ;  /* 0x00e000000c1879f3 */ /* 0x000fe2000bf01818 */
[----:B------:R-:W-:Y:S02]  /*1cc0*/  UIADD3 UR12, UR12, 0x2, URZ ;  /* 0x000000020c0c7890 */ /* 0x000fe4000fffe03f */
[----:B------:R-:W-:Y:S01]  /*1cd0*/  UIADD3 UR14, UR14, 0x2, URZ ;  /* 0x000000020e0e7890 */ /* 0x000fe2000fffe03f */
[----:B------:R-:W-:Y:S01]  /*1ce0*/  UMOV UR13, 0x80000020 ;  /* 0x80000020000d7882 */ /* 0x000fe20000000000 */
[----:B------:R-:W-:Y:S01]  /*1cf0*/  UMOV UR15, 0x80000020 ;  /* 0x80000020000f7882 */ /* 0x000fe20000000000 */
[----:B------:R-:W-:-:S04]  /*1d00*/  UISETP.NE.AND UP0, UPT, UR6, UR20, UPT ;  /* 0x000000140600728c */ /* 0x000fc8000bf05270 */
[----:B------:R-:W-:-:S06]  /*1d10*/  USEL UR7, URZ, 0x1, UP0 ;  /* 0x000000013f077887 */ /* 0x000fcc0008000000 */
[----:B------:R-:W-:Y:S01]  /*1d20*/  ISETP.NE.AND P0, PT, RZ, UR7, PT ;  /* 0x00000007ff007c0c */ /* 0x000fe2000bf05270 */
[----:B------:R-:W-:Y:S03]  /*1d30*/  QGMMA.64x64x32.F32.E5M2.E4M3 R24, gdesc[UR12], R24, gsb0 ;  /* 0x00e000000c1879f3 */ /* 0x000fe60008001818 */
[----:B------:R-:W-:-:S09]  /*1d40*/  WARPGROUP.DEPBAR.LE gsb0, 0x1 ;  /* 0x00008000000079c5 */ /* 0x000fd20000010100 */
[----:B------:R-:W-:Y:S05]  /*1d50*/  @!P0 BRA `(.L_x_25) ;  /* 0x0000000000888947 */ /* 0x000fea0003800000 */
[----:B------:R-:W-:Y:S02]  /*1d60*/  WARPGROUP.DEPBAR.LE gsb0, 0x0 ;  /* 0x00008000000079c5 */ /* 0x000fe40000010000 */
[----:B------:R-:W-:-:S01]  /*1d70*/  FADD R79, R24, R79 ;  /* 0x0000004f184f7221 */ /* 0x000fc20000000000 */
[----:B------:R-:W-:Y:S01]  /*1d80*/  FADD R78, R25, R78 ;  /* 0x0000004e194e7221 */ /* 0x000fe20000000000 */
        /* <DEDUP_REMOVED lines=30> */
[----:B------:R-:W-:-:S06]  /*1f70*/  UMOV UR6, URZ ;  /* 0x0000003f00067c82 */ /* 0x000fcc0008000000 */
.L_x_25:
[----:B------:R-:W-:Y:S05]  /*1f80*/  @!P1 BRA `(.L_x_26) ;  /* 0x0000000000049947 */ /* 0x000fea0003800000 */
[----:B------:R-:W-:Y:S01]  /*1f90*/  BPT.TRAP 0x1 ;  /* 0x000000040000795c */ /* 0x000fe20000300000 */
.L_x_26:
[----:B------:R-:W-:Y:S01]  /*1fa0*/  ULEA UR8, UR19, UR10, 0x3 ;  /* 0x0000000a13087291 */ /* 0x000fe2000f8e183f */
[----:B------:R-:W-:-:S03]  /*1fb0*/  ISETP.GT.U32.AND P0, PT, R4, 0x1, PT ;  /* 0x000000010400780c */ /* 0x000fc60003f04070 */
[----:B------:R-:W-:-:S04]  /*1fc0*/  UIADD3 UR8, UR8, 0x90, URZ ;  /* 0x0000009008087890 */ /* 0x000fc8000fffe03f */
[----:B------:R-:W-:-:S09]  /*1fd0*/  UPRMT UR8, URZ, 0x654, UR8 ;  /* 0x000006543f087896 */ /* 0x000fd20008000008 */
[----:B------:R-:W-:Y:S01]  /*1fe0*/  SYNCS.ARRIVE.TRANS64.RED.A1T0 RZ, [UR8], RZ ;  /* 0x000000ffffff79a7 */ /* 0x000fe20008100408 */
[----:B------:R-:W-:Y:S05]  /*1ff0*/  @P0 BRA `(.L_x_27) ;  /* 0x0000000000040947 */ /* 0x000fea0003800000 */
[----:B------:R-:W-:Y:S01]  /*2000*/  BPT.TRAP 0x1 ;  /* 0x000000040000795c */ /* 0x000fe20000300000 */
.L_x_27:
[----:B------:R-:W-:Y:S01]  /*2010*/  UIADD3 UR18, UR18, 0x1, URZ ;  /* 0x0000000112127890 */ /* 0x000fe2000fffe03f */
[C---:B------:R-:W-:Y:S01]  /*2020*/  ISETP.GT.AND P0, PT, R6.reuse, 0x1, PT ;  /* 0x000000010600780c */ /* 0x040fe20003f04270 */
[----:B------:R-:W-:Y:S01]  /*2030*/  UIADD3 UR19, UR19, 0x1, URZ ;  /* 0x0000000113137890 */ /* 0x000fe2000fffe03f */
[----:B------:R-:W-:Y:S01]  /*2040*/  VIADD R6, R6, 0xffffffff ;  /* 0xffffffff06067836 */ /* 0x000fe20000000000 */
[----:B------:R-:W-:Y:S02]  /*2050*/  UISETP.NE.AND UP0, UPT, UR18, 0x12, UPT ;  /* 0x000000121200788c */ /* 0x000fe4000bf05270 */
[----:B------:R-:W-:Y:S02]  /*2060*/  UISETP.NE.AND UP1, UPT, UR19, 0x12, UPT ;  /* 0x000000121300788c */ /* 0x000fe4000bf25270 */
[----:B------:R-:W-:Y:S02]  /*2070*/  USEL UR8, URZ, 0x1, UP0 ;  /* 0x000000013f087887 */ /* 0x000fe40008000000 */
[----:B------:R-:W-:-:S02]  /*2080*/  USEL UR18, UR18, URZ, UP0 ;  /* 0x0000003f12127287 */ /* 0x000fc40008000000 */
[----:B------:R-:W-:Y:S02]  /*2090*/  USEL UR19, UR19, URZ, UP1 ;  /* 0x0000003f13137287 */ /* 0x000fe40008800000 */
[----:B------:R-:W-:Y:S01]  /*20a0*/  LOP3.LUT R9, R9, UR8, RZ, 0x3c, !PT ;  /* 0x0000000809097c12 */ /* 0x000fe2000f8e3cff */
[----:B------:R-:W-:Y:S01]  /*20b0*/  UMOV UR8, 0x1 ;  /* 0x0000000100087882 */ /* 0x000fe20000000000 */
[----:B------:R-:W-:Y:S08]  /*20c0*/  @P0 BRA `(.L_x_28) ;  /* 0xfffffff800880947 */ /* 0x000ff0000383ffff */
.L_x_20:
[----:B------:R-:W-:Y:S01]  /*20d0*/  UISETP.NE.AND UP0, UPT, UR6, URZ, UPT ;  /* 0x0000003f0600728c */ /* 0x000fe2000bf05270 */
[----:B01----:R-:W0:Y:S03]  /*20e0*/  LDC R6, c[0x0][0x28c] ;  /* 0x0000a300ff067b82 */ /* 0x003e260000000800 */
[----:B------:R-:W-:-:S06]  /*20f0*/  USEL UR6, URZ, 0x1, !UP0 ;  /* 0x000000013f067887 */ /* 0x000fcc000c000000 */
[----:B------:R-:W-:Y:S02]  /*2100*/  ISETP.NE.AND P0, PT, RZ, UR6, PT ;  /* 0x00000006ff007c0c */ /* 0x000fe4000bf05270 */
[----:B0-----:R-:W-:-:S11]  /*2110*/  ISETP.GE.AND P1, PT, R6, 0x1, PT ;  /* 0x000000010600780c */ /* 0x001fd60003f26270 */
[----:B------:R-:W-:Y:S05]  /*2120*/  @!P0 BRA `(.L_x_29) ;  /* 0x0000000000848947 */ /* 0x000fea0003800000 */
[----:B------:R-:W-:Y:S02]  /*2130*/  WARPGROUP.DEPBAR.LE gsb0, 0x0 ;  /* 0x00008000000079c5 */ /* 0x000fe40000010000 */
[----:B------:R-:W-:Y:S01]  /*2140*/  FADD R79, R24, R79 ;  /* 0x0000004f184f7221 */ /* 0x000fe20000000000 */
        /* <DEDUP_REMOVED lines=30> */
[----:B------:R-:W-:-:S07]  /*2330*/  FADD R14, R14, R55 ;  /* 0x000000370e0e7221 */ /* 0x000fce0000000000 */
.L_x_29:
[----:B------:R-:W-:Y:S02]  /*2340*/  WARPGROUP.DEPBAR.LE gsb0, 0x0 ;  /* 0x00008000000079c5 */ /* 0x000fe40000010000 */
[----:B------:R-:W-:Y:S05]  /*2350*/  @!P1 BRA `(.L_x_30) ;  /* 0x0000000000409947 */ /* 0x000fea0003800000 */
[----:B------:R-:W-:-:S13]  /*2360*/  ISETP.NE.AND P0, PT, R80, 0x3, PT ;  /* 0x000000035000780c */ /* 0x000fda0003f05270 */
[----:B------:R-:W-:Y:S05]  /*2370*/  @!P0 BRA `(.L_x_31) ;  /* 0x0000000000048947 */ /* 0x000fea0003800000 */
[----:B------:R-:W-:Y:S01]  /*2380*/  BPT.TRAP 0x1 ;  /* 0x000000040000795c */ /* 0x000fe20000300000 */
.L_x_31:
[----:B------:R-:W-:Y:S01]  /*2390*/  UISETP.LT.AND UP0, UPT, UR9, 0x1, UPT ;  /* 0x000000010900788c */ /* 0x000fe2000bf01270 */
[----:B------:R-:W-:-:S03]  /*23a0*/  ISETP.GT.U32.AND P0, PT, R4, 0x1, PT ;  /* 0x000000010400780c */ /* 0x000fc60003f04070 */
[----:B------:R-:W-:-:S04]  /*23b0*/  USEL UR8, UR9, 0x1, UP0 ;  /* 0x0000000109087887 */ /* 0x000fc80008000000 */
[----:B------:R-:W-:-:S04]  /*23c0*/  UIADD3 UR8, UR5, UR9, -UR8 ;  /* 0x0000000905087290 */ /* 0x000fc8000fffe808 */
[----:B------:R-:W-:-:S04]  /*23d0*/  UIMAD.WIDE.U32 UR6, UR8, 0x38e38e39, URZ ;  /* 0x38e38e39080678a5 */ /* 0x000fc8000f8e003f */
[----:B------:R-:W-:-:S04]  /*23e0*/  USHF.R.U32.HI UR6, URZ, 0x2, UR7 ;  /* 0x000000023f067899 */ /* 0x000fc80008011607 */
[----:B------:R-:W-:-:S04]  /*23f0*/  UIMAD UR8, UR6, -0x12, UR8 ;  /* 0xffffffee060878a4 */ /* 0x000fc8000f8e0208 */
[----:B------:R-:W-:-:S04]  /*2400*/  ULEA UR8, UR8, UR10, 0x3 ;  /* 0x0000000a08087291 */ /* 0x000fc8000f8e183f */
[----:B------:R-:W-:-:S04]  /*2410*/  UIADD3 UR8, UR8, 0x90, URZ ;  /* 0x0000009008087890 */ /* 0x000fc8000fffe03f */
[----:B------:R-:W-:-:S09]  /*2420*/  UPRMT UR8, URZ, 0x654, UR8 ;  /* 0x000006543f087896 */ /* 0x000fd20008000008 */
[----:B------:R-:W-:Y:S01]  /*2430*/  SYNCS.ARRIVE.TRANS64.RED.A1T0 RZ, [UR8], RZ ;  /* 0x000000ffffff79a7 */ /* 0x000fe20008100408 */
[----:B------:R-:W-:Y:S05]  /*2440*/  @P0 BRA `(.L_x_30) ;  /* 0x0000000000040947 */ /* 0x000fea0003800000 */
[----:B------:R-:W-:Y:S01]  /*2450*/  BPT.TRAP 0x1 ;  /* 0x000000040000795c */ /* 0x000fe20000300000 */
.L_x_30:
[----:B------:R-:W0:Y:S01]  /*2460*/  LDC R24, c[0x0][0x288] ;  /* 0x0000a200ff187b82 */ /* 0x000e220000000800 */
[--C-:B------:R-:W-:Y:S01]  /*2470*/  SHF.R.U32.HI R6, RZ, 0x2, R2.reuse ;  /* 0x00000002ff067819 */ /* 0x100fe20000011602 */
[----:B------:R-:W-:Y:S01]  /*2480*/  IMAD.SHL.U32 R17, R12, 0x40, RZ ;  /* 0x000000400c117824 */ /* 0x000fe200078e00ff */
[----:B------:R-:W-:Y:S01]  /*2490*/  SHF.R.U32.HI R9, RZ, 0x7, R2 ;  /* 0x00000007ff097819 */ /* 0x000fe20000011602 */
[----:B------:R-:W-:Y:S01]  /*24a0*/  UIADD3 UR5, UR9, UR5, URZ ;  /* 0x0000000509057290 */ /* 0x000fe2000fffe03f */
[----:B------:R-:W-:Y:S01]  /*24b0*/  LOP3.LUT R7, R6, 0x7, RZ, 0xc0, !PT ;  /* 0x0000000706077812 */ /* 0x000fe200078ec0ff */
[C---:B------:R-:W-:Y:S01]  /*24c0*/  IMAD.SHL.U32 R12, R2.reuse, 0x2, RZ ;  /* 0x00000002020c7824 */ /* 0x040fe200078e00ff */
[----:B------:R-:W-:Y:S01]  /*24d0*/  LOP3.LUT R6, R9, 0x1, RZ, 0xc0, !PT ;  /* 0x0000000109067812 */ /* 0x000fe200078ec0ff */
[----:B------:R-:W-:Y:S01]  /*24e0*/  UISETP.GT.U32.AND UP0, UPT, UR5, 0x11, UPT ;  /* 0x000000110500788c */ /* 0x000fe2000bf04070 */
[C---:B------:R-:W-:Y:S01]  /*24f0*/  LOP3.LUT R13, R2.reuse, 0x3, RZ, 0xc0, !PT ;  /* 0x00000003020d7812 */ /* 0x040fe200078ec0ff */
[----:B------:R-:W-:Y:S01]  /*2500*/  ULDC UR12, c[0x0][0x284] ;  /* 0x0000a100000c7ab9 */ /* 0x000fe20000000800 */
[----:B------:R-:W-:Y:S01]  /*2510*/  LOP3.LUT R8, R2, 0x60, RZ, 0xc0, !PT ;  /* 0x0000006002087812 */ /* 0x000fe200078ec0ff */
[----:B------:R-:W-:Y:S01]  /*2520*/  IMAD.SHL.U32 R26, R6, 0x40, RZ ;  /* 0x00000040061a7824 */ /* 0x000fe200078e00ff */
[----:B------:R-:W-:Y:S01]  /*2530*/  UISETP.LT.U32.AND UP0, UPT, UR9, 0x12, UP0 ;  /* 0x000000120900788c */ /* 0x000fe20008701070 */
[----:B------:R-:W-:Y:S01]  /*2540*/  SHF.R.S32.HI R32, RZ, 0x1f, R69 ;  /* 0x0000001fff207819 */ /* 0x000fe20000011445 */
[----:B------:R-:W-:Y:S01]  /*2550*/  UISETP.GE.U32.AND UP1, UPT, UR9, 0x12, UPT ;  /* 0x000000120900788c */ /* 0x000fe2000bf26070 */
[----:B------:R-:W-:Y:S01]  /*2560*/  SHF.R.U32.HI R8, RZ, 0x1, R8 ;  /* 0x00000001ff087819 */ /* 0x000fe20000011608 */
[----:B------:R-:W-:Y:S01]  /*2570*/  ULDC.64 UR10, c[0x0][0x5d0] ;  /* 0x00017400000a7ab9 */ /* 0x000fe20000000a00 */
[--C-:B------:R-:W-:Y:S01]  /*2580*/  LOP3.LUT R9, R26, 0x40, R7.reuse, 0xe2, !PT ;  /* 0x000000401a097812 */ /* 0x100fe200078ee207 */
[----:B------:R-:W-:Y:S01]  /*2590*/  UIMAD.WIDE.U32 UR6, UR5, 0x38e38e39, URZ ;  /* 0x38e38e39050678a5 */ /* 0x000fe2000f8e003f */
[----:B------:R-:W-:Y:S01]  /*25a0*/  IADD3 R25, RZ, -R8, -R7 ;  /* 0x80000008ff197210 */ /* 0x000fe20007ffe807 */
[----:B------:R-:W-:Y:S01]  /*25b0*/  USEL UR8, URZ, 0x1, !UP0 ;  /* 0x000000013f087887 */ /* 0x000fe2000c000000 */
[----:B------:R-:W-:Y:S01]  /*25c0*/  LOP3.LUT R12, R17, 0x6, R12, 0xf8, !PT ;  /* 0x00000006110c7812 */ /* 0x000fe200078ef80c */
[----:B------:R-:W-:Y:S01]  /*25d0*/  USHF.R.U32.HI UR6, URZ, 0x2, UR7 ;  /* 0x000000023f067899 */ /* 0x000fe20008011607 */
[----:B0-----:R-:W-:Y:S01]  /*25e0*/  IMAD R26, R13, -0x2, R24 ;  /* 0xfffffffe0d1a7824 */ /* 0x001fe200078e0218 */
[----:B------:R-:W-:Y:S01]  /*25f0*/  ISETP.GE.AND P0, PT, R17, R24, PT ;  /* 0x000000181100720c */ /* 0x000fe20003f06270 */
[----:B------:R-:W-:Y:S01]  /*2600*/  IMAD.SHL.U32 R24, R16, 0x80, RZ ;  /* 0x0000008010187824 */ /* 0x000fe200078e00ff */
[----:B------:R-:W-:Y:S01]  /*2610*/  SHF.R.S32.HI R13, RZ, 0x1f, R12 ;  /* 0x0000001fff0d7819 */ /* 0x000fe2000001140c */
[----:B------:R-:W-:Y:S01]  /*2620*/  IMAD R25, R6, -0x40, R25 ;  /* 0xffffffc006197824 */ /* 0x000fe200078e0219 */
[----:B------:R-:W-:Y:S01]  /*2630*/  ULOP3.LUT UR4, UR4, UR8, URZ, 0x3c, !UPT ;  /* 0x0000000804047292 */ /* 0x000fe2000f8e3c3f */
[----:B------:R-:W-:Y:S01]  /*2640*/  IMAD R6, R32, UR10, RZ ;  /* 0x0000000a20067c24 */ /* 0x000fe2000f8e02ff */
[----:B------:R-:W-:Y:S01]  /*2650*/  ISETP.GE.OR P0, PT, R24, UR12, P0 ;  /* 0x0000000c18007c0c */ /* 0x000fe20008706670 */
[----:B------:R-:W-:Y:S01]  /*2660*/  IMAD.WIDE R28, R16, 0x80, RZ ;  /* 0x00000080101c7825 */ /* 0x000fe200078e02ff */
[----:B------:R-:W-:Y:S01]  /*2670*/  UIMAD UR5, UR6, -0x12, UR5 ;  /* 0xffffffee060578a4 */ /* 0x000fe2000f8e0205 */
[----:B------:R-:W-:Y:S01]  /*2680*/  IADD3 R25, -R24, UR12, R25 ;  /* 0x0000000c18197c10 */ /* 0x000fe2000fffe119 */
[----:B------:R-:W-:Y:S01]  /*2690*/  @UP1 ULOP3.LUT UR4, UR4, 0x1, UR6, 0x78, !UPT ;  /* 0x0000000104041892 */ /* 0x000fe2000f8e7806 */
[C---:B------:R-:W-:Y:S01]  /*26a0*/  IMAD R27, R69.reuse, UR11, R6 ;  /* 0x0000000b451b7c24 */ /* 0x040fe2000f8e0206 */
[----:B------:R-:W-:Y:S01]  /*26b0*/  LOP3.LUT R33, R28, R9, R8, 0xfe, !PT ;  /* 0x000000091c217212 */ /* 0x000fe200078efe08 */
[----:B------:R-:W-:-:S04]  /*26c0*/  IMAD.WIDE.U32 R6, R69, UR10, R12 ;  /* 0x0000000a45067c25 */ /* 0x000fc8000f8e000c */
[----:B------:R-:W-:Y:S02]  /*26d0*/  IMAD.IADD R7, R7, 0x1, R27 ;  /* 0x0000000107077824 */ /* 0x000fe400078e021b */
[----:B------:R-:W-:Y:S02]  /*26e0*/  IMAD.IADD R26, R26, 0x1, -R17 ;  /* 0x000000011a1a7824 */ /* 0x000fe400078e0a11 */
[----:B------:R-:W-:Y:S01]  /*26f0*/  IMAD.MOV.U32 R24, RZ, RZ, -0x1 ;  /* 0xffffffffff187424 */ /* 0x000fe200078e00ff */
[----:B------:R-:W-:Y:S06]  /*2700*/  @P0 BRA `(.L_x_32) ;  /* 0x0000002400940947 */ /* 0x000fec0003800000 */
[----:B------:R-:W0:Y:S01]  /*2710*/  LDC.64 R30, c[0x0][0x5c8] ;  /* 0x00017200ff1e7b82 */ /* 0x000e220000000a00 */
[----:B------:R-:W-:Y:S01]  /*2720*/  ULDC.64 UR6, c[0x0][0x5c0] ;  /* 0x0001700000067ab9 */ /* 0x000fe20000000a00 */
[----:B------:R-:W-:Y:S01]  /*2730*/  BSSY B0, `(.L_x_32) ;  /* 0x0000262000007945 */ /* 0x000fe20003800000 */
[-C--:B0-----:R-:W-:Y:S02]  /*2740*/  IMAD R8, R29, R30.reuse, RZ ;  /* 0x0000001e1d087224 */ /* 0x081fe400078e02ff */
[----:B------:R-:W-:-:S04]  /*2750*/  IMAD.WIDE.U32 R6, R33, R30, R6 ;  /* 0x0000001e21067225 */ /* 0x000fc800078e0006 */
[----:B------:R-:W-:Y:S01]  /*2760*/  IMAD R17, R33, R31, R8 ;  /* 0x0000001f21117224 */ /* 0x000fe200078e0208 */
[----:B------:R-:W-:Y:S02]  /*2770*/  LEA R9, P0, R30, R6, 0x3 ;  /* 0x000000061e097211 */ /* 0x000fe400078018ff */
[----:B------:R-:W-:Y:S01]  /*2780*/  IADD3 R8, P1, R6, UR6, RZ ;  /* 0x0000000606087c10 */ /* 0x000fe2000ff3e0ff */
[----:B------:R-:W-:Y:S01]  /*2790*/  IMAD.IADD R17, R7, 0x1, R17 ;  /* 0x0000000107117824 */ /* 0x000fe200078e0211 */
[----:B------:R-:W-:-:S04]  /*27a0*/  IADD3 R6, P2, R9, UR6, RZ ;  /* 0x0000000609067c10 */ /* 0x000fc8000ff5e0ff */
[----:B------:R-:W-:Y:S02]  /*27b0*/  LEA.HI.X R7, R30, R17, R31, 0x3, P0 ;  /* 0x000000111e077211 */ /* 0x000fe400000f1c1f */
[----:B----45:R-:W-:Y:S02]  /*27c0*/  FSETP.NEU.AND P0, PT, R10, RZ, PT ;  /* 0x000000ff0a00720b */ /* 0x030fe40003f0d000 */
[----:B------:R-:W-:Y:S02]  /*27d0*/  IADD3.X R9, R17, UR7, RZ, P1, !PT ;  /* 0x0000000711097c10 */ /* 0x000fe40008ffe4ff */
[----:B------:R-:W-:-:S09]  /*27e0*/  IADD3.X R7, R7, UR7, RZ, P2, !PT ;  /* 0x0000000707077c10 */ /* 0x000fd200097fe4ff */
[----:B------:R-:W-:Y:S05]  /*27f0*/  @!P0 BRA `(.L_x_33) ;  /* 0x0000001c00148947 */ /* 0x000fea0003800000 */
[----:B------:R-:W-:Y:S01]  /*2800*/  ULDC.64 UR6, c[0x0][0x5b8] ;  /* 0x00016e0000067ab9 */ /* 0x000fe20000000a00 */
[----:B------:R-:W-:Y:S01]  /*2810*/  ISETP.GE.AND P0, PT, R26, 0x1, PT ;  /* 0x000000011a00780c */ /* 0x000fe20003f06270 */
[----:B------:R-:W-:Y:S01]  /*2820*/  IMAD R30, R32, UR6, RZ ;  /* 0x00000006201e7c24 */ /* 0x000fe2000f8e02ff */
[----:B------:R-:W-:Y:S01]  /*2830*/  ULDC.64 UR10, c[0x0][0x5a8] ;  /* 0x00016a00000a7ab9 */ /* 0x000fe20000000a00 */
[----:B------:R-:W-:Y:S01]  /*2840*/  IMAD.WIDE.U32 R16, R69, UR6, R12 ;  /* 0x0000000645107c25 */ /* 0x000fe2000f8e000c */
[----:B------:R-:W-:Y:S01]  /*2850*/  ISETP.LT.OR P3, PT, R25, 0x1, !P0 ;  /* 0x000000011900780c */ /* 0x000fe20004761670 */
[----:B------:R-:W-:Y:S02]  /*2860*/  BSSY B1, `(.L_x_34) ;  /* 0x000000c000017945 */ /* 0x000fe40003800000 */
[----:B------:R-:W-:Y:S01]  /*2870*/  IMAD R69, R69, UR7, R30 ;  /* 0x0000000745457c24 */ /* 0x000fe2000f8e021e */
[----:B------:R-:W-:Y:S02]  /*2880*/  ULDC.64 UR6, c[0x0][0x5b0] ;  /* 0x00016c0000067ab9 */ /* 0x000fe40000000a00 */
[----:B------:R-:W-:-:S02]  /*2890*/  IMAD R27, R29, UR6, RZ ;  /* 0x000000061d1b7c24 */ /* 0x000fc4000f8e02ff */
[----:B------:R-:W-:Y:S02]  /*28a0*/  IMAD.IADD R17, R17, 0x1, R69 ;  /* 0x0000000111117824 */ /* 0x000fe400078e0245 */
[C---:B------:R-:W-:Y:S02]  /*28b0*/  IMAD R27, R33.reuse, UR7, R27 ;  /* 0x00000007211b7c24 */ /* 0x040fe4000f8e021b */
[----:B------:R-:W-:-:S03]  /*28c0*/  IMAD.WIDE.U32 R12, R33, UR6, R16 ;  /* 0x00000006210c7c25 */ /* 0x000fc6000f8e0010 */
[----:B------:R-:W-:-:S04]  /*28d0*/  IADD3 R12, P1, R12, UR10, RZ ;  /* 0x0000000a0c0c7c10 */ /* 0x000fc8000ff3e0ff */
[--C-:B------:R-:W-:Y:S02]  /*28e0*/  IADD3.X R13, R13, UR11, R27.reuse, P1, !PT ;  /* 0x0000000b0d0d7c10 */ /* 0x100fe40008ffe41b */
[----:B------:R-:W-:Y:S01]  /*28f0*/  PRMT R27, RZ, 0x7610, R27 ;  /* 0x00007610ff1b7816 */ /* 0x000fe2000000001b */
[----:B------:R-:W-:Y:S06]  /*2900*/  @P3 BRA `(.L_x_35) ;  /* 0x0000000000043947 */ /* 0x000fec0003800000 */
[----:B------:R0:W5:Y:S02]  /*2910*/  LDG.E.U8 R27, desc[UR16][R12.64] ;  /* 0x000000100c1b7981 */ /* 0x000164000c1e1100 */
.L_x_35:
[----:B------:R-:W-:Y:S05]  /*2920*/  BSYNC B1 ;  /* 0x0000000000017941 */ /* 0x000fea0003800000 */
.L_x_34:
[----:B-----5:R-:W-:Y:S01]  /*2930*/  LOP3.LUT R27, R27, 0xff, RZ, 0xc0, !PT ;  /* 0x000000ff1b1b7812 */ /* 0x020fe200078ec0ff */
[----:B------:R-:W-:Y:S01]  /*2940*/  BSSY B1, `(.L_x_36) ;  /* 0x000000c000017945 */ /* 0x000fe20003800000 */
[----:B------:R-:W-:Y:S02]  /*2950*/  ISETP.GE.AND P1, PT, R26, 0x2, PT ;  /* 0x000000021a00780c */ /* 0x000fe40003f26270 */
[----:B------:R-:W-:Y:S02]  /*2960*/  F2FP.F16.E5M2.UNPACK_B R27, R27 ;  /* 0x0000001bff1b723e */ /* 0x000fe400020004ff */
[----:B------:R-:W-:-:S03]  /*2970*/  ISETP.LT.OR P2, PT, R25, 0x1, !P1 ;  /* 0x000000011900780c */ /* 0x000fc60004f41670 */
[----:B------:R-:W-:-:S05]  /*2980*/  HADD2.F32 R27, -RZ, R27.H0_H0 ;  /* 0x2000001bff1b7230 */ /* 0x000fca0000004100 */
[----:B------:R-:W-:Y:S01]  /*2990*/  FMUL R30, R27, R10 ;  /* 0x0000000a1b1e7220 */ /* 0x000fe20000400000 */
[----:B------:R-:W-:-:S03]  /*29a0*/  PRMT R27, RZ, 0x7610, R27 ;  /* 0x00007610ff1b7816 */ /* 0x000fc6000000001b */
[----:B--2---:R-:W-:-:S05]  /*29b0*/  FFMA R30, R79, R3, R30 ;  /* 0x000000034f1e7223 */ /* 0x004fca000000001e */
[----:B------:R-:W-:-:S05]  /*29c0*/  F2FP.SATFINITE.E5M2.F32.PACK_AB_MERGE_C R31, RZ, R30, RZ ;  /* 0x0000001eff1f723e */ /* 0x000fca00048060ff */
[----:B------:R1:W-:Y:S01]  /*29d0*/  @!P3 STG.E.U8 desc[UR16][R8.64], R31 ;  /* 0x0000001f0800b986 */ /* 0x0003e2000c101110 */
[----:B------:R-:W-:Y:S05]  /*29e0*/  @P2 BRA `(.L_x_37) ;  /* 0x0000000000042947 */ /* 0x000fea0003800000 */
[----:B------:R2:W5:Y:S02]  /*29f0*/  LDG.E.U8 R27, desc[UR16][R12.64+0x1] ;  /* 0x000001100c1b7981 */ /* 0x000564000c1e1100 */
.L_x_37:
[----:B------:R-:W-:Y:S05]  /*2a00*/  BSYNC B1 ;  /* 0x0000000000017941 */ /* 0x000fea0003800000 */
.L_x_36:
[----:B-----5:R-:W-:Y:S01]  /*2a10*/  LOP3.LUT R27, R27, 0xff, RZ, 0xc0, !PT ;  /* 0x000000ff1b1b7812 */ /* 0x020fe200078ec0ff */
[----:B------:R-:W-:Y:S01]  /*2a20*/  BSSY B1, `(.L_x_38) ;  /* 0x0000012000017945 */ /* 0x000fe20003800000 */
[----:B-1----:R-:W-:Y:S02]  /*2a30*/  IADD3 R31, P3, R33, 0x8, RZ ;  /* 0x00000008211f7810 */ /* 0x002fe40007f7e0ff */
[----:B------:R-:W-:Y:S02]  /*2a40*/  F2FP.F16.E5M2.UNPACK_B R27, R27 ;  /* 0x0000001bff1b723e */ /* 0x000fe400020004ff */
[----:B------:R-:W-:Y:S01]  /*2a50*/  ISETP.LT.OR P0, PT, R25, 0x9, !P0 ;  /* 0x000000091900780c */ /* 0x000fe20004701670 */
[----:B------:R-:W-:Y:S02]  /*2a60*/  IMAD.X R28, RZ, RZ, R29, P3 ;  /* 0x000000ffff1c7224 */ /* 0x000fe400018e061d */
[----:B------:R-:W-:Y:S02]  /*2a70*/  HADD2.F32 R27, -RZ, R27.H0_H0 ;  /* 0x2000001bff1b7230 */ /* 0x000fe40000004100 */
[----:B------:R-:W-:-:S02]  /*2a80*/  IMAD R28, R28, UR6, RZ ;  /* 0x000000061c1c7c24 */ /* 0x000fc4000f8e02ff */
[----:B------:R-:W-:-:S04]  /*2a90*/  IMAD.WIDE.U32 R16, R31, UR6, R16 ;  /* 0x000000061f107c25 */ /* 0x000fc8000f8e0010 */
[----:B------:R-:W-:Y:S01]  /*2aa0*/  FMUL R27, R27, R10 ;  /* 0x0000000a1b1b7220 */ /* 0x000fe20000400000 */
[----:B------:R-:W-:-:S03]  /*2ab0*/  IMAD R31, R31, UR7, R28 ;  /* 0x000000071f1f7c24 */ /* 0x000fc6000f8e021c */
[----:B------:R-:W-:Y:S01]  /*2ac0*/  FFMA R27, R78, R3, R27 ;  /* 0x000000034e1b7223 */ /* 0x000fe2000000001b */
[----:B------:R-:W-:-:S04]  /*2ad0*/  IADD3 R16, P3, R16, UR10, RZ ;  /* 0x0000000a10107c10 */ /* 0x000fc8000ff7e0ff */
[----:B------:R-:W-:Y:S02]  /*2ae0*/  F2FP.SATFINITE.E5M2.F32.PACK_AB_MERGE_C R29, RZ, R27, RZ ;  /* 0x0000001bff1d723e */ /* 0x000fe400048060ff */
[----:B------:R-:W-:Y:S02]  /*2af0*/  IADD3.X R17, R17, UR11, R31, P3, !PT ;  /* 0x0000000b11117c10 */ /* 0x000fe40009ffe41f */
[----:B------:R-:W-:Y:S01]  /*2b00*/  PRMT R27, RZ, 0x7610, R27 ;  /* 0x00007610ff1b7816 */ /* 0x000fe2000000001b */
[----:B------:R1:W-:Y:S01]  /*2b10*/  @!P2 STG.E.U8 desc[UR16][R8.64+0x1], R29 ;  /* 0x0000011d0800a986 */ /* 0x0003e2000c101110 */
[----:B------:R-:W-:Y:S05]  /*2b20*/  @P0 BRA `(.L_x_39) ;  /* 0x0000000000040947 */ /* 0x000fea0003800000 */
[----:B------:R3:W5:Y:S02]  /*2b30*/  LDG.E.U8 R27, desc[UR16][R16.64] ;  /* 0x00000010101b7981 */ /* 0x000764000c1e1100 */
.L_x_39:
[----:B------:R-:W-:Y:S05]  /*2b40*/  BSYNC B1 ;  /* 0x0000000000017941 */ /* 0x000fea0003800000 */
.L_x_38:
[----:B-----5:R-:W-:Y:S01]  /*2b50*/  LOP3.LUT R27, R27, 0xff, RZ, 0xc0, !PT ;  /* 0x000000ff1b1b7812 */ /* 0x020fe200078ec0ff */
[----:B------:R-:W-:Y:S01]  /*2b60*/  BSSY B1, `(.L_x_40) ;  /* 0x000000b000017945 */ /* 0x000fe20003800000 */
[----:B------:R-:W-:Y:S02]  /*2b70*/  ISETP.LT.OR P1, PT, R25, 0x9, !P1 ;  /* 0x000000091900780c */ /* 0x000fe40004f21670 */
[----:B------:R-:W-:-:S05]  /*2b80*/  F2FP.F16.E5M2.UNPACK_B R27, R27 ;  /* 0x0000001bff1b723e */ /* 0x000fca00020004ff */
[----:B------:R-:W-:-:S05]  /*2b90*/  HADD2.F32 R27, -RZ, R27.H0_H0 ;  /* 0x2000001bff1b7230 */ /* 0x000fca0000004100 */
[----:B------:R-:W-:Y:S01]  /*2ba0*/  FMUL R28, R27, R10 ;  /* 0x0000000a1b1c7220 */ /* 0x000fe20000400000 */
[----:B------:R-:W-:-:S03]  /*2bb0*/  PRMT R27, RZ, 0x7610, R27 ;  /* 0x00007610ff1b7816 */ /* 0x000fc6000000001b */
[----:B------:R-:W-:-:S05]  /*2bc0*/  FFMA R28, R77, R3, R28 ;  /* 0x000000034d1c7223 */ /* 0x000fca000000001c */
[----:B-1----:R-:W-:-:S05]  /*2bd0*/  F2FP.SATFINITE.E5M2.F32.PACK_AB_MERGE_C R29, RZ, R28, RZ ;  /* 0x0000001cff1d723e */ /* 0x002fca00048060ff */
[----:B------:R1:W-:Y:S01]  /*2be0*/  @!P0 STG.E.U8 desc[UR16][R6.64], R29 ;  /* 0x0000001d06008986 */ /* 0x0003e2000c101110 */
[----:B------:R-:W-:Y:S05]  /*2bf0*/  @P1 BRA `(.L_x_41) ;  /* 0x0000000000041947 */ /* 0x000fea0003800000 */
[----:B------:R4:W5:Y:S02]  /*2c00*/  LDG.E.U8 R27, desc[UR16][R16.64+0x1] ;  /* 0x00000110101b7981 */ /* 0x000964000c1e1100 */
.L_x_41:
[----:B------:R-:W-:Y:S05]  /*2c10*/  BSYNC B1 ;  /* 0x0000000000017941 */ /* 0x000fea0003800000 */
.L_x_40:
[----:B-----5:R-:W-:Y:S01]  /*2c20*/  LOP3.LUT R27, R27, 0xff, RZ, 0xc0, !PT ;  /* 0x000000ff1b1b7812 */ /* 0x020fe200078ec0ff */
[----:B------:R-:W-:Y:S01]  /*2c30*/  BSSY B1, `(.L_x_42) ;  /* 0x000000c000017945 */ /* 0x000fe20003800000 */
[----:B------:R-:W-:Y:S02]  /*2c40*/  ISETP.GE.AND P0, PT, R26, 0x9, PT ;  /* 0x000000091a00780c */ /* 0x000fe40003f06270 */
[----:B------:R-:W-:Y:S02]  /*2c50*/  F2FP.F16.E5M2.UNPACK_B R27, R27 ;  /* 0x0000001bff1b723e */ /* 0x000fe400020004ff */
[----:B------:R-:W-:-:S03]  /*2c60*/  ISETP.LT.OR P2, PT, R25, 0x1, !P0 ;  /* 0x000000011900780c */ /* 0x000fc60004741670 */
[----:B------:R-:W-:-:S05]  /*2c70*/  HADD2.F32 R27, -RZ, R27.H0_H0 ;  /* 0x2000001bff1b7230 */ /* 0x000fca0000004100 */
[----:B------:R-:W-:-:S04]  /*2c80*/  FMUL R27, R27, R10 ;  /* 0x0000000a1b1b7220 */ /* 0x000fc80000400000 */
[----:B------:R-:W-:-:S05]  /*2c90*/  FFMA R27, R76, R3, R27 ;  /* 0x000000034c1b7223 */ /* 0x000fca000000001b */
[----:B-1----:R-:W-:Y:S02]  /*2ca0*/  F2FP.SATFINITE.E5M2.F32.PACK_AB_MERGE_C R29, RZ, R27, RZ ;  /* 0x0000001bff1d723e */ /* 0x002fe400048060ff */
[----:B------:R-:W-:-:S03]  /*2cb0*/  PRMT R27, RZ, 0x7610, R27 ;  /* 0x00007610ff1b7816 */ /* 0x000fc6000000001b */
[----:B------:R1:W-:Y:S01]  /*2cc0*/  @!P1 STG.E.U8 desc[UR16][R6.64+0x1], R29 ;  /* 0x0000011d06009986 */ /* 0x0003e2000c101110 */
[----:B------:R-:W-:Y:S05]  /*2cd0*/  @P2 BRA `(.L_x_43) ;  /* 0x0000000000042947 */ /* 0x000fea0003800000 */
[----:B------:R0:W5:Y:S02]  /*2ce0*/  LDG.E.U8 R27, desc[UR16][R12.64+0x8] ;  /* 0x000008100c1b7981 */ /* 0x000164000c1e1100 */
.L_x_43:
[----:B------:R-:W-:Y:S05]  /*2cf0*/  BSYNC B1 ;  /* 0x0000000000017941 */ /* 0x000fea0003800000 */
.L_x_42:
        /* <DEDUP_REMOVED lines=13> */
.L_x_45:
[----:B------:R-:W-:Y:S05]  /*2dd0*/  BSYNC B1 ;  /* 0x0000000000017941 */ /* 0x000fea0003800000 */
.L_x_44:
[----:B-----5:R-:W-:Y:S01]  /*2de0*/  LOP3.LUT R27, R27, 0xff, RZ, 0xc0, !PT ;  /* 0x000000ff1b1b7812 */ /* 0x020fe200078ec0ff */
[----:B------:R-:W-:Y:S01]  /*2df0*/  BSSY B1, `(.L_x_46) ;  /* 0x000000b000017945 */ /* 0x000fe20003800000 */
[----:B------:R-:W-:Y:S02]  /*2e00*/  ISETP.LT.OR P0, PT, R25, 0x9, !P0 ;  /* 0x000000091900780c */ /* 0x000fe40004701670 */
[----:B------:R-:W-:-:S05]  /*2e10*/  F2FP.F16.E5M2.UNPACK_B R27, R27 ;  /* 0x0000001bff1b723e */ /* 0x000fca00020004ff */
        /* <DEDUP_REMOVED lines=8> */
.L_x_47:
[----:B------:R-:W-:Y:S05]  /*2ea0*/  BSYNC B1 ;  /* 0x0000000000017941 */ /* 0x000fea0003800000 */
.L_x_46:
        /* <DEDUP_REMOVED lines=12> */
.L_x_49:
[----:B------:R-:W-:Y:S05]  /*2f70*/  BSYNC B1 ;  /* 0x0000000000017941 */ /* 0x000fea0003800000 */
.L_x_48:
        /* <DEDUP_REMOVED lines=13> */
.L_x_51:
[----:B------:R-:W-:Y:S05]  /*3050*/  BSYNC B1 ;  /* 0x0000000000017941 */ /* 0x000fea0003800000 */
.L_x_50:
        /* <DEDUP_REMOVED lines=13> */
.L_x_53:
[----:B------:R-:W-:Y:S05]  /*3130*/  BSYNC B1 ;  /* 0x0000000000017941 */ /* 0x000fea0003800000 */
.L_x_52:
        /* <DEDUP_REMOVED lines=12> */
.L_x_55:
[----:B------:R-:W-:Y:S05]  /*3200*/  BSYNC B1 ;  /* 0x0000000000017941 */ /* 0x000fea0003800000 */
.L_x_54:
        /* <DEDUP_REMOVED lines=12> */
.L_x_57:
[----:B------:R-:W-:Y:S05]  /*32d0*/  BSYNC B1 ;  /* 0x0000000000017941 */ /* 0x000fea0003800000 */
.L_x_56:
        /* <DEDUP_REMOVED lines=13> */
.L_x_59:
[----:B------:R-:W-:Y:S05]  /*33b0*/  BSYNC B1 ;  /* 0x0000000000017941 */ /* 0x000fea0003800000 */
.L_x_58:
        /* <DEDUP_REMOVED lines=13> */
.L_x_61:
[----:B------:R-:W-:Y:S05]  /*3490*/  BSYNC B1 ;  /* 0x0000000000017941 */ /* 0x000fea0003800000 */
.L_x_60:
        /* <DEDUP_REMOVED lines=12> */
.L_x_63:
[----:B------:R-:W-:Y:S05]  /*3560*/  BSYNC B1 ;  /* 0x0000000000017941 */ /* 0x000fea0003800000 */
.L_x_62:
        /* <DEDUP_REMOVED lines=12> */
.L_x_65:
[----:B------:R-:W-:Y:S05]  /*3630*/  BSYNC B1 ;  /* 0x0000000000017941 */ /* 0x000fea0003800000 */
.L_x_64:
        /* <DEDUP_REMOVED lines=13> */
.L_x_67:
[----:B------:R-:W-:Y:S05]  /*3710*/  BSYNC B1 ;  /* 0x0000000000017941 */ /* 0x000fea0003800000 */
.L_x_66:
        /* <DEDUP_REMOVED lines=13> */
.L_x_69:
[----:B------:R-:W-:Y:S05]  /*37f0*/  BSYNC B1 ;  /* 0x0000000000017941 */ /* 0x000fea0003800000 */
.L_x_68:
        /* <DEDUP_REMOVED lines=12> */
.L_x_71:
[----:B------:R-:W-:Y:S05]  /*38c0*/  BSYNC B1 ;  /* 0x0000000000017941 */ /* 0x000fea0003800000 */
.L_x_70:
        /* <DEDUP_REMOVED lines=12> */
.L_x_73:
[----:B------:R-:W-:Y:S05]  /*3990*/  BSYNC B1 ;  /* 0x0000000000017941 */ /* 0x000fea0003800000 */
.L_x_72:
        /* <DEDUP_REMOVED lines=13> */
.L_x_75:
[----:B------:R-:W-:Y:S05]  /*3a70*/  BSYNC B1 ;  /* 0x0000000000017941 */ /* 0x000fea0003800000 */
.L_x_74:
        /* <DEDUP_REMOVED lines=13> */
.L_x_77:
[----:B------:R-:W-:Y:S05]  /*3b50*/  BSYNC B1 ;  /* 0x0000000000017941 */ /* 0x000fea0003800000 */
.L_x_76:
        /* <DEDUP_REMOVED lines=12> */
.L_x_79:
[----:B------:R-:W-:Y:S05]  /*3c20*/  BSYNC B1 ;  /* 0x0000000000017941 */ /* 0x000fea0003800000 */
.L_x_78:
[----:B-----5:R-:W-:Y:S01]  /*3c30*/  LOP3.LUT R27, R27, 0xff, RZ, 0xc0, !PT ;  /* 0x000000ff1b1b7812 */ /* 0x020fe200078ec0ff */
[----:B------:R-:W-:Y:S01]  /*3c40*/  BSSY B1, `(.L_x_80) ;  /* 0x000000b000017945 */ /* 0x000fe20003800000 */
[----:B------:R-:W-:Y:S02]  /*3c50*/  ISETP.LT.OR P1, PT, R25, 0x9, !P1 ;  /* 0x000000091900780c */ /* 0x000fe40004f21670 */
[----:B------:R-:W-:-:S05]  /*3c60*/  F2FP.F16.E5M2.UNPACK_B R27, R27 ;  /* 0x0000001bff1b723e */ /* 0x000fca00020004ff */
[----:B------:R-:W-:-:S05]  /*3c70*/  HADD2.F32 R27, -RZ, R27.H0_H0 ;  /* 0x2000001bff1b7230 */ /* 0x000fca0000004100 */
[----:B------:R-:W-:-:S04]  /*3c80*/  FMUL R28, R27, R10 ;  /* 0x0000000a1b1c7220 */ /* 0x000fc80000400000 */
[----:B------:R-:W-:Y:S01]  /*3c90*/  FFMA R28, R23, R3, R28 ;  /* 0x00000003171c7223 */ /* 0x000fe2000000001c */
[----:B------:R-:W-:-:S04]  /*3ca0*/  PRMT R23, RZ, 0x7610, R23 ;  /* 0x00007610ff177816 */ /* 0x000fc80000000017 */
[----:B------:R-:W-:-:S05]  /*3cb0*/  F2FP.SATFINITE.E5M2.F32.PACK_AB_MERGE_C R27, RZ, R28, RZ ;  /* 0x0000001cff1b723e */ /* 0x000fca00048060ff */
[----:B------:R0:W-:Y:S01]  /*3cc0*/  @!P0 STG.E.U8 desc[UR16][R6.64+0x28], R27 ;  /* 0x0000281b06008986 */ /* 0x0001e2000c101110 */
[----:B------:R-:W-:Y:S05]  /*3cd0*/  @P1 BRA `(.L_x_81) ;  /* 0x0000000000041947 */ /* 0x000fea0003800000 */
[----:B------:R0:W5:Y:S02]  /*3ce0*/  LDG.E.U8 R23, desc[UR16][R16.64+0x29] ;  /* 0x0000291010177981 */ /* 0x000164000c1e1100 */
.L_x_81:
[----:B------:R-:W-:Y:S05]  /*3cf0*/  BSYNC B1 ;  /* 0x0000000000017941 */ /* 0x000fea0003800000 */
.L_x_80:
        /* <DEDUP_REMOVED lines=8> */
[----:B0-----:R-:W-:Y:S02]  /*3d80*/  F2FP.SATFINITE.E5M2.F32.PACK_AB_MERGE_C R27, RZ, R23, RZ ;  /* 0x00000017ff1b723e */ /* 0x001fe400048060ff */
[----:B------:R-:W-:-:S03]  /*3d90*/  PRMT R23, RZ, 0x7610, R23 ;  /* 0x00007610ff177816 */ /* 0x000fc60000000017 */
[----:B------:R0:W-:Y:S01]  /*3da0*/  @!P1 STG.E.U8 desc[UR16][R6.64+0x29], R27 ;  /* 0x0000291b06009986 */ /* 0x0001e2000c101110 */
[----:B------:R-:W-:Y:S05]  /*3db0*/  @P2 BRA `(.L_x_83) ;  /* 0x0000000000042947 */ /* 0x000fea0003800000 */
[----:B------:R0:W5:Y:S02]  /*3dc0*/  LDG.E.U8 R23, desc[UR16][R12.64+0x30] ;  /* 0x000030100c177981 */ /* 0x000164000c1e1100 */
.L_x_83:
[----:B------:R-:W-:Y:S05]  /*3dd0*/  BSYNC B1 ;  /* 0x0000000000017941 */ /* 0x000fea0003800000 */
.L_x_82:
[----:B-----5:R-:W-:Y:S01]  /*3de0*/  LOP3.LUT R23, R23, 0xff, RZ, 0xc0, !PT ;  /* 0x000000ff17177812 */ /* 0x020fe200078ec0ff */
[----:B------:R-:W-:Y:S01]  /*3df0*/  BSSY B1, `(.L_x_84) ;  /* 0x000000c000017945 */ /* 0x000fe20003800000 */
[----:B------:R-:W-:Y:S02]  /*3e00*/  ISETP.GE.AND P1, PT, R26, 0x32, PT ;  /* 0x000000321a00780c */ /* 0x000fe40003f26270 */
[----:B------:R-:W-:Y:S02]  /*3e10*/  F2FP.F16.E5M2.UNPACK_B R23, R23 ;  /* 0x00000017ff17723e */ /* 0x000fe400020004ff */
[----:B------:R-:W-:-:S03]  /*3e20*/  ISETP.LT.OR P3, PT, R25, 0x1, !P1 ;  /* 0x000000011900780c */ /* 0x000fc60004f61670 */
        /* <DEDUP_REMOVED lines=8> */
.L_x_85:
[----:B------:R-:W-:Y:S05]  /*3eb0*/  BSYNC B1 ;  /* 0x0000000000017941 */ /* 0x000fea0003800000 */
.L_x_84:
[----:B-----5:R-:W-:Y:S01]  /*3ec0*/  LOP3.LUT R21, R21, 0xff, RZ, 0xc0, !PT ;  /* 0x000000ff15157812 */ /* 0x020fe200078ec0ff */
[----:B------:R-:W-:Y:S01]  /*3ed0*/  BSSY B1, `(.L_x_86) ;  /* 0x000000b000017945 */ /* 0x000fe20003800000 */
[----:B------:R-:W-:Y:S02]  /*3ee0*/  ISETP.LT.OR P0, PT, R25, 0x9, !P0 ;  /* 0x000000091900780c */ /* 0x000fe40004701670 */
[----:B------:R-:W-:-:S05]  /*3ef0*/  F2FP.F16.E5M2.UNPACK_B R21, R21 ;  /* 0x00000015ff15723e */ /* 0x000fca00020004ff */
        /* <DEDUP_REMOVED lines=8> */
.L_x_87:
[----:B------:R-:W-:Y:S05]  /*3f80*/  BSYNC B1 ;  /* 0x0000000000017941 */ /* 0x000fea0003800000 */
.L_x_86:
        /* <DEDUP_REMOVED lines=12> */
.L_x_89:
[----:B------:R-:W-:Y:S05]  /*4050*/  BSYNC B1 ;  /* 0x0000000000017941 */ /* 0x000fea0003800000 */
.L_x_88:
        /* <DEDUP_REMOVED lines=13> */
.L_x_91:
[----:B------:R-:W-:Y:S05]  /*4130*/  BSYNC B1 ;  /* 0x0000000000017941 */ /* 0x000fea0003800000 */
.L_x_90:
        /* <DEDUP_REMOVED lines=13> */
.L_x_93:
[----:B------:R-:W-:Y:S05]  /*4210*/  BSYNC B1 ;  /* 0x0000000000017941 */ /* 0x000fea0003800000 */
.L_x_92:
[----:B-----5:R-:W-:Y:S01]  /*4220*/  LOP3.LUT R15, R15, 0xff, RZ, 0xc0, !PT ;  /* 0x000000ff0f0f7812 */ /* 0x020fe200078ec0ff */
[----:B------:R-:W-:Y:S01]  /*4230*/  BSSY B1, `(.L_x_94) ;  /* 0x000000b000017945 */ /* 0x000fe20003800000 */
[----:B------:R-:W-:Y:S02]  /*4240*/  ISETP.LT.OR P0, PT, R25, 0x9, !P0 ;  /* 0x000000091900780c */ /* 0x000fe40004701670 */
[----:B------:R-:W-:Y:S02]  /*4250*/  F2FP.F16.E5M2.UNPACK_B R15, R15 ;  /* 0x0000000fff0f723e */ /* 0x000fe400020004ff */
[----:B0-2---:R-:W-:-:S03]  /*4260*/  PRMT R12, RZ, 0x7610, R12 ;  /* 0x00007610ff0c7816 */ /* 0x005fc6000000000c */
[----:B------:R-:W-:-:S05]  /*4270*/  HADD2.F32 R15, -RZ, R15.H0_H0 ;  /* 0x2000000fff0f7230 */ /* 0x000fca0000004100 */
[----:B------:R-:W-:-:S04]  /*4280*/  FMUL R15, R15, R10 ;  /* 0x0000000a0f0f7220 */ /* 0x000fc80000400000 */
[----:B------:R-:W-:-:S05]  /*4290*/  FFMA R15, R18, R3, R15 ;  /* 0x00000003120f7223 */ /* 0x000fca000000000f */
[----:B------:R-:W-:-:S05]  /*42a0*/  F2FP.SATFINITE.E5M2.F32.PACK_AB_MERGE_C R15, RZ, R15, RZ ;  /* 0x0000000fff0f723e */ /* 0x000fca00048060ff */
[----:B------:R0:W-:Y:S01]  /*42b0*/  @!P3 STG.E.U8 desc[UR16][R8.64+0x39], R15 ;  /* 0x0000390f0800b986 */ /* 0x0001e2000c101110 */
[----:B------:R-:W-:Y:S05]  /*42c0*/  @P0 BRA `(.L_x_95) ;  /* 0x0000000000040947 */ /* 0x000fea0003800000 */
[----:B------:R2:W5:Y:S02]  /*42d0*/  LDG.E.U8 R12, desc[UR16][R16.64+0x38] ;  /* 0x00003810100c7981 */ /* 0x000564000c1e1100 */
.L_x_95:
[----:B------:R-:W-:Y:S05]  /*42e0*/  BSYNC B1 ;  /* 0x0000000000017941 */ /* 0x000fea0003800000 */
.L_x_94:
[----:B-----5:R-:W-:Y:S01]  /*42f0*/  LOP3.LUT R12, R12, 0xff, RZ, 0xc0, !PT ;  /* 0x000000ff0c0c7812 */ /* 0x020fe200078ec0ff */
[----:B------:R-:W-:Y:S01]  /*4300*/  BSSY B1, `(.L_x_96) ;  /* 0x000000b000017945 */ /* 0x000fe20003800000 */
[----:B------:R-:W-:Y:S02]  /*4310*/  ISETP.LT.OR P1, PT, R25, 0x9, !P1 ;  /* 0x000000091900780c */ /* 0x000fe40004f21670 */
[----:B------:R-:W-:-:S05]  /*4320*/  F2FP.F16.E5M2.UNPACK_B R12, R12 ;  /* 0x0000000cff0c723e */ /* 0x000fca00020004ff */
[----:B01----:R-:W-:-:S05]  /*4330*/  HADD2.F32 R9, -RZ, R12.H0_H0 ;  /* 0x2000000cff097230 */ /* 0x003fca0000004100 */
[----:B------:R-:W-:-:S04]  /*4340*/  FMUL R8, R9, R10 ;  /* 0x0000000a09087220 */ /* 0x000fc80000400000 */
[----:B------:R-:W-:-:S05]  /*4350*/  FFMA R8, R11, R3, R8 ;  /* 0x000000030b087223 */ /* 0x000fca0000000008 */
[----:B------:R-:W-:Y:S02]  /*4360*/  F2FP.SATFINITE.E5M2.F32.PACK_AB_MERGE_C R9, RZ, R8, RZ ;  /* 0x00000008ff09723e */ /* 0x000fe400048060ff */
[----:B------:R-:W-:-:S03]  /*4370*/  PRMT R8, RZ, 0x7610, R8 ;  /* 0x00007610ff087816 */ /* 0x000fc60000000008 */
[----:B------:R0:W-:Y:S01]  /*4380*/  @!P0 STG.E.U8 desc[UR16][R6.64+0x38], R9 ;  /* 0x0000380906008986 */ /* 0x0001e2000c101110 */
[----:B------:R-:W-:Y:S05]  /*4390*/  @P1 BRA `(.L_x_97) ;  /* 0x0000000000041947 */ /* 0x000fea0003800000 */
[----:B------:R1:W5:Y:S02]  /*43a0*/  LDG.E.U8 R8, desc[UR16][R16.64+0x39] ;  /* 0x0000391010087981 */ /* 0x000364000c1e1100 */
.L_x_97:
[----:B------:R-:W-:Y:S05]  /*43b0*/  BSYNC B1 ;  /* 0x0000000000017941 */ /* 0x000fea0003800000 */
.L_x_96:
[----:B------:R-:W-:Y:S05]  /*43c0*/  @P1 BRA `(.L_x_98) ;  /* 0x0000000800601947 */ /* 0x000fea0003800000 */
[----:B-----5:R-:W-:-:S04]  /*43d0*/  LOP3.LUT R8, R8, 0xff, RZ, 0xc0, !PT ;  /* 0x000000ff08087812 */ /* 0x020fc800078ec0ff */
[----:B------:R-:W-:-:S05]  /*43e0*/  F2FP.F16.E5M2.UNPACK_B R8, R8 ;  /* 0x00000008ff08723e */ /* 0x000fca00020004ff */
[----:B0-----:R-:W-:-:S05]  /*43f0*/  HADD2.F32 R9, -RZ, R8.H0_H0 ;  /* 0x20000008ff097230 */ /* 0x001fca0000004100 */
[----:B------:R-:W-:-:S04]  /*4400*/  FMUL R9, R9, R10 ;  /* 0x0000000a09097220 */ /* 0x000fc80000400000 */
[----:B------:R-:W-:-:S05]  /*4410*/  FFMA R9, R14, R3, R9 ;  /* 0x000000030e097223 */ /* 0x000fca0000000009 */
[----:B------:R-:W-:-:S05]  /*4420*/  F2FP.SATFINITE.E5M2.F32.PACK_AB_MERGE_C R9, RZ, R9, RZ ;  /* 0x00000009ff09723e */ /* 0x000fca00048060ff */
[----:B------:R0:W-:Y:S01]  /*4430*/  STG.E.U8 desc[UR16][R6.64+0x39], R9 ;  /* 0x0000390906007986 */ /* 0x0001e2000c101110 */
[----:B------:R-:W-:Y:S05]  /*4440*/  BRA `(.L_x_98) ;  /* 0x0000000800407947 */ /* 0x000fea0003800000 */
.L_x_33:
[C---:B------:R-:W-:Y:S01]  /*4450*/  ISETP.GE.AND P3, PT, R26.reuse, 0x1, PT ;  /* 0x000000011a00780c */ /* 0x040fe20003f66270 */
[-C--:B--2---:R-:W-:Y:S01]  /*4460*/  FMUL R79, R79, R3.reuse ;  /* 0x000000034f4f7220 */ /* 0x084fe20000400000 */
[----:B------:R-:W-:Y:S01]  /*4470*/  ISETP.GE.AND P0, PT, R26, 0x2, PT ;  /* 0x000000021a00780c */ /* 0x000fe20003f06270 */
[-C--:B------:R-:W-:Y:S01]  /*4480*/  FMUL R78, R78, R3.reuse ;  /* 0x000000034e4e7220 */ /* 0x080fe20000400000 */
[----:B------:R-:W-:Y:S01]  /*4490*/  ISETP.LT.OR P1, PT, R25, 0x1, !P3 ;  /* 0x000000011900780c */ /* 0x000fe20005f21670 */
[-C--:B------:R-:W-:Y:S01]  /*44a0*/  FMUL R77, R77, R3.reuse ;  /* 0x000000034d4d7220 */ /* 0x080fe20000400000 */
[C---:B------:R-:W-:Y:S01]  /*44b0*/  ISETP.LT.OR P2, PT, R25.reuse, 0x1, !P0 ;  /* 0x000000011900780c */ /* 0x040fe20004741670 */
[-C--:B------:R-:W-:Y:S01]  /*44c0*/  FMUL R76, R76, R3.reuse ;  /* 0x000000034c4c7220 */ /* 0x080fe20000400000 */
[----:B------:R-:W-:Y:S01]  /*44d0*/  ISETP.LT.OR P3, PT, R25, 0x9, !P3 ;  /* 0x000000091900780c */ /* 0x000fe20005f61670 */
[----:B------:R-:W-:Y:S01]  /*44e0*/  FMUL R75, R75, R3 ;  /* 0x000000034b4b7220 */ /* 0x000fe20000400000 */
[----:B------:R-:W-:Y:S01]  /*44f0*/  F2FP.SATFINITE.E5M2.F32.PACK_AB_MERGE_C R79, RZ, R79, RZ ;  /* 0x0000004fff4f723e */ /* 0x000fe200048060ff */
[-C--:B------:R-:W-:Y:S01]  /*4500*/  FMUL R74, R74, R3.reuse ;  /* 0x000000034a4a7220 */ /* 0x080fe20000400000 */
[----:B------:R-:W-:Y:S01]  /*4510*/  F2FP.SATFINITE.E5M2.F32.PACK_AB_MERGE_C R13, RZ, R78, RZ ;  /* 0x0000004eff0d723e */ /* 0x000fe200048060ff */
[----:B------:R-:W-:Y:S01]  /*4520*/  FMUL R73, R73, R3 ;  /* 0x0000000349497220 */ /* 0x000fe20000400000 */
[----:B------:R-:W-:Y:S01]  /*4530*/  F2FP.SATFINITE.E5M2.F32.PACK_AB_MERGE_C R77, RZ, R77, RZ ;  /* 0x0000004dff4d723e */ /* 0x000fe200048060ff */
[-C--:B------:R-:W-:Y:S01]  /*4540*/  FMUL R72, R72, R3.reuse ;  /* 0x0000000348487220 */ /* 0x080fe20000400000 */
[----:B------:R-:W-:Y:S01]  /*4550*/  ISETP.LT.OR P0, PT, R25, 0x9, !P0 ;  /* 0x000000091900780c */ /* 0x000fe20004701670 */
[----:B------:R-:W-:Y:S01]  /*4560*/  @!P1 STG.E.U8 desc[UR16][R8.64], R79 ;  /* 0x0000004f08009986 */ /* 0x000fe2000c101110 */
[C---:B------:R-:W-:Y:S01]  /*4570*/  ISETP.GE.AND P1, PT, R26.reuse, 0x9, PT ;  /* 0x000000091a00780c */ /* 0x040fe20003f26270 */
[----:B------:R-:W-:Y:S01]  /*4580*/  FMUL R71, R71, R3 ;  /* 0x0000000347477220 */ /* 0x000fe20000400000 */
[----:B------:R-:W-:Y:S01]  /*4590*/  F2FP.SATFINITE.E5M2.F32.PACK_AB_MERGE_C R75, RZ, R75, RZ ;  /* 0x0000004bff4b723e */ /* 0x000fe200048060ff */
[----:B------:R0:W-:Y:S01]  /*45a0*/  @!P2 STG.E.U8 desc[UR16][R8.64+0x1], R13 ;  /* 0x0000010d0800a986 */ /* 0x0001e2000c101110 */
[----:B------:R-:W-:Y:S01]  /*45b0*/  ISETP.GE.AND P2, PT, R26, 0xa, PT ;  /* 0x0000000a1a00780c */ /* 0x000fe20003f46270 */
[-C--:B------:R-:W-:Y:S01]  /*45c0*/  FMUL R70, R70, R3.reuse ;  /* 0x0000000346467220 */ /* 0x080fe20000400000 */
[----:B------:R-:W-:Y:S01]  /*45d0*/  F2FP.SATFINITE.E5M2.F32.PACK_AB_MERGE_C R17, RZ, R74, RZ ;  /* 0x0000004aff11723e */ /* 0x000fe200048060ff */
[----:B------:R-:W-:Y:S01]  /*45e0*/  @!P3 STG.E.U8 desc[UR16][R6.64], R77 ;  /* 0x0000004d0600b986 */ /* 0x000fe2000c101110 */
[C---:B------:R-:W-:Y:S01]  /*45f0*/  ISETP.LT.OR P3, PT, R25.reuse, 0x1, !P1 ;  /* 0x000000011900780c */ /* 0x040fe20004f61670 */
[-C--:B------:R-:W-:Y:S01]  /*4600*/  FMUL R68, R68, R3.reuse ;  /* 0x0000000344447220 */ /* 0x080fe20000400000 */
[----:B------:R-:W-:Y:S01]  /*4610*/  ISETP.LT.OR P5, PT, R25, 0x1, !P2 ;  /* 0x000000011900780c */ /* 0x000fe200057a1670 */
[-C--:B------:R-:W-:Y:S01]  /*4620*/  FMUL R67, R67, R3.reuse ;  /* 0x0000000343437220 */ /* 0x080fe20000400000 */
[----:B------:R-:W-:Y:S01]  /*4630*/  ISETP.LT.OR P1, PT, R25, 0x9, !P1 ;  /* 0x000000091900780c */ /* 0x000fe20004f21670 */
[----:B------:R-:W-:Y:S01]  /*4640*/  FMUL R65, R65, R3 ;  /* 0x0000000341417220 */ /* 0x000fe20000400000 */
[----:B------:R-:W-:Y:S01]  /*4650*/  F2FP.SATFINITE.E5M2.F32.PACK_AB_MERGE_C R73, RZ, R73, RZ ;  /* 0x00000049ff49723e */ /* 0x000fe200048060ff */
[-C--:B------:R-:W-:Y:S01]  /*4660*/  FMUL R66, R66, R3.reuse ;  /* 0x0000000342427220 */ /* 0x080fe20000400000 */
[----:B0-----:R-:W-:Y:S01]  /*4670*/  F2FP.SATFINITE.E5M2.F32.PACK_AB_MERGE_C R13, RZ, R76, RZ ;  /* 0x0000004cff0d723e */ /* 0x001fe200048060ff */
[-C--:B------:R-:W-:Y:S01]  /*4680*/  FMUL R64, R64, R3.reuse ;  /* 0x0000000340407220 */ /* 0x080fe20000400000 */
[----:B------:R-:W-:Y:S01]  /*4690*/  ISETP.LT.OR P2, PT, R25, 0x9, !P2 ;  /* 0x000000091900780c */ /* 0x000fe20005741670 */
[-C--:B------:R-:W-:Y:S01]  /*46a0*/  FMUL R63, R63, R3.reuse ;  /* 0x000000033f3f7220 */ /* 0x080fe20000400000 */
[----:B------:R-:W-:Y:S01]  /*46b0*/  F2FP.SATFINITE.E5M2.F32.PACK_AB_MERGE_C R27, RZ, R72, RZ ;  /* 0x00000048ff1b723e */ /* 0x000fe200048060ff */
[----:B------:R0:W-:Y:S01]  /*46c0*/  @!P0 STG.E.U8 desc[UR16][R6.64+0x1], R13 ;  /* 0x0000010d06008986 */ /* 0x0001e2000c101110 */
[C---:B------:R-:W-:Y:S01]  /*46d0*/  ISETP.GE.AND P0, PT, R26.reuse, 0x11, PT ;  /* 0x000000111a00780c */ /* 0x040fe20003f06270 */
[----:B------:R-:W-:Y:S01]  /*46e0*/  FMUL R61, R61, R3 ;  /* 0x000000033d3d7220 */ /* 0x000fe20000400000 */
[----:B------:R-:W-:Y:S01]  /*46f0*/  F2FP.SATFINITE.E5M2.F32.PACK_AB_MERGE_C R71, RZ, R71, RZ ;  /* 0x00000047ff47723e */ /* 0x000fe200048060ff */
[----:B------:R-:W-:Y:S01]  /*4700*/  @!P3 STG.E.U8 desc[UR16][R8.64+0x8], R75 ;  /* 0x0000084b0800b986 */ /* 0x000fe2000c101110 */
[----:B------:R-:W-:Y:S01]  /*4710*/  ISETP.GE.AND P3, PT, R26, 0x12, PT ;  /* 0x000000121a00780c */ /* 0x000fe20003f66270 */
[----:B------:R-:W-:Y:S01]  /*4720*/  FMUL R62, R62, R3 ;  /* 0x000000033e3e7220 */ /* 0x000fe20000400000 */
[----:B------:R-:W-:Y:S01]  /*4730*/  F2FP.SATFINITE.E5M2.F32.PACK_AB_MERGE_C R67, RZ, R67, RZ ;  /* 0x00000043ff43723e */ /* 0x000fe200048060ff */
[----:B------:R1:W-:Y:S01]  /*4740*/  @!P5 STG.E.U8 desc[UR16][R8.64+0x9], R17 ;  /* 0x000009110800d986 */ /* 0x0003e2000c101110 */
[----:B------:R-:W-:Y:S01]  /*4750*/  ISETP.LT.OR P5, PT, R25, 0x1, !P3 ;  /* 0x000000011900780c */ /* 0x000fe20005fa1670 */
[-C--:B------:R-:W-:Y:S01]  /*4760*/  FMUL R59, R59, R3.reuse ;  /* 0x000000033b3b7220 */ /* 0x080fe20000400000 */
[C---:B------:R-:W-:Y:S01]  /*4770*/  ISETP.LT.OR P3, PT, R25.reuse, 0x9, !P3 ;  /* 0x000000091900780c */ /* 0x040fe20005f61670 */
[----:B------:R-:W-:Y:S01]  /*4780*/  @!P1 STG.E.U8 desc[UR16][R6.64+0x8], R73 ;  /* 0x0000084906009986 */ /* 0x000fe2000c101110 */
[----:B------:R-:W-:Y:S01]  /*4790*/  ISETP.LT.OR P1, PT, R25, 0x1, !P0 ;  /* 0x000000011900780c */ /* 0x000fe20004721670 */
[-C--:B------:R-:W-:Y:S01]  /*47a0*/  FMUL R60, R60, R3.reuse ;  /* 0x000000033c3c7220 */ /* 0x080fe20000400000 */
[----:B0-----:R-:W-:Y:S01]  /*47b0*/  F2FP.SATFINITE.E5M2.F32.PACK_AB_MERGE_C R13, RZ, R70, RZ ;  /* 0x00000046ff0d723e */ /* 0x001fe200048060ff */
[----:B------:R-:W-:Y:S01]  /*47c0*/  @!P2 STG.E.U8 desc[UR16][R6.64+0x9], R27 ;  /* 0x0000091b0600a986 */ /* 0x000fe2000c101110 */
[----:B------:R-:W-:Y:S01]  /*47d0*/  ISETP.GE.AND P2, PT, R26, 0x19, PT ;  /* 0x000000191a00780c */ /* 0x000fe20003f46270 */
[-C--:B------:R-:W-:Y:S01]  /*47e0*/  FMUL R57, R57, R3.reuse ;  /* 0x0000000339397220 */ /* 0x080fe20000400000 */
[C---:B------:R-:W-:Y:S01]  /*47f0*/  ISETP.LT.OR P0, PT, R25.reuse, 0x9, !P0 ;  /* 0x000000091900780c */ /* 0x040fe20004701670 */
[-C--:B------:R-:W-:Y:S01]  /*4800*/  FMUL R58, R58, R3.reuse ;  /* 0x000000033a3a7220 */ /* 0x080fe20000400000 */
[----:B------:R-:W-:Y:S01]  /*4810*/  ISETP.LT.OR P6, PT, R25, 0x1, !P2 ;  /* 0x000000011900780c */ /* 0x000fe200057c1670 */
[----:B------:R0:W-:Y:S01]  /*4820*/  @!P5 STG.E.U8 desc[UR16][R8.64+0x11], R13 ;  /* 0x0000110d0800d986 */ /* 0x0001e2000c101110 */
[----:B-1----:R-:W-:Y:S01]  /*4830*/  F2FP.SATFINITE.E5M2.F32.PACK_AB_MERGE_C R17, RZ, R68, RZ ;  /* 0x00000044ff11723e */ /* 0x002fe200048060ff */
[----:B------:R-:W-:Y:S01]  /*4840*/  FMUL R56, R56, R3 ;  /* 0x0000000338387220 */ /* 0x000fe20000400000 */
[----:B------:R-:W-:Y:S01]  /*4850*/  F2FP.SATFINITE.E5M2.F32.PACK_AB_MERGE_C R65, RZ, R65, RZ ;  /* 0x00000041ff41723e */ /* 0x000fe200048060ff */
[----:B------:R-:W-:Y:S01]  /*4860*/  @!P1 STG.E.U8 desc[UR16][R8.64+0x10], R71 ;  /* 0x0000104708009986 */ /* 0x000fe2000c101110 */
[----:B------:R-:W-:Y:S01]  /*4870*/  ISETP.GE.AND P1, PT, R26, 0x1a, PT ;  /* 0x0000001a1a00780c */ /* 0x000fe20003f26270 */
[-C--:B------:R-:W-:Y:S01]  /*4880*/  FMUL R23, R23, R3.reuse ;  /* 0x0000000317177220 */ /* 0x080fe20000400000 */
[C---:B------:R-:W-:Y:S01]  /*4890*/  ISETP.LT.OR P2, PT, R25.reuse, 0x9, !P2 ;  /* 0x000000091900780c */ /* 0x040fe20005741670 */
[----:B------:R1:W-:Y:S01]  /*48a0*/  @!P3 STG.E.U8 desc[UR16][R6.64+0x11], R17 ;  /* 0x000011110600b986 */ /* 0x0003e2000c101110 */
[----:B------:R-:W-:Y:S01]  /*48b0*/  ISETP.LT.OR P5, PT, R25, 0x1, !P1 ;  /* 0x000000011900780c */ /* 0x000fe20004fa1670 */
[-C--:B------:R-:W-:Y:S01]  /*48c0*/  FMUL R21, R21, R3.reuse ;  /* 0x0000000315157220 */ /* 0x080fe20000400000 */
[----:B------:R-:W-:Y:S01]  /*48d0*/  ISETP.LT.OR P3, PT, R25, 0x9, !P1 ;  /* 0x000000091900780c */ /* 0x000fe20004f61670 */
[----:B------:R-:W-:Y:S01]  /*48e0*/  @!P0 STG.E.U8 desc[UR16][R6.64+0x10], R67 ;  /* 0x0000104306008986 */ /* 0x000fe2000c101110 */
[----:B0-----:R-:W-:Y:S01]  /*48f0*/  F2FP.SATFINITE.E5M2.F32.PACK_AB_MERGE_C R13, RZ, R66, RZ ;  /* 0x00000042ff0d723e */ /* 0x001fe200048060ff */
[-C--:B------:R-:W-:Y:S01]  /*4900*/  FMUL R22, R22, R3.reuse ;  /* 0x0000000316167220 */ /* 0x080fe20000400000 */
[C---:B------:R-:W-:Y:S01]  /*4910*/  ISETP.GE.AND P0, PT, R26.reuse, 0x21, PT ;  /* 0x000000211a00780c */ /* 0x040fe20003f06270 */
[----:B------:R-:W-:Y:S01]  /*4920*/  @!P6 STG.E.U8 desc[UR16][R8.64+0x18], R65 ;  /* 0x000018410800e986 */ /* 0x000fe2000c101110 */
[----:B------:R-:W-:Y:S01]  /*4930*/  ISETP.GE.AND P1, PT, R26, 0x22, PT ;  /* 0x000000221a00780c */ /* 0x000fe20003f26270 */
[-C--:B------:R-:W-:Y:S01]  /*4940*/  FMUL R19, R19, R3.reuse ;  /* 0x0000000313137220 */ /* 0x080fe20000400000 */
[C---:B------:R-:W-:Y:S01]  /*4950*/  ISETP.LT.OR P6, PT, R25.reuse, 0x1, !P0 ;  /* 0x000000011900780c */ /* 0x040fe200047c1670 */
[-C--:B------:R-:W-:Y:S01]  /*4960*/  FMUL R20, R20, R3.reuse ;  /* 0x0000000314147220 */ /* 0x080fe20000400000 */
[----:B-1----:R-:W-:Y:S01]  /*4970*/  F2FP.SATFINITE.E5M2.F32.PACK_AB_MERGE_C R17, RZ, R64, RZ ;  /* 0x00000040ff11723e */ /* 0x002fe200048060ff */
[----:B------:R0:W-:Y:S01]  /*4980*/  @!P5 STG.E.U8 desc[UR16][R8.64+0x19], R13 ;  /* 0x0000190d0800d986 */ /* 0x0001e2000c101110 */
[----:B------:R-:W-:Y:S01]  /*4990*/  ISETP.LT.OR P5, PT, R25, 0x1, !P1 ;  /* 0x000000011900780c */ /* 0x000fe20004fa1670 */
[----:B------:R-:W-:Y:S01]  /*49a0*/  FMUL R15, R15, R3 ;  /* 0x000000030f0f7220 */ /* 0x000fe20000400000 */
[----:B------:R-:W-:Y:S01]  /*49b0*/  F2FP.SATFINITE.E5M2.F32.PACK_AB_MERGE_C R63, RZ, R63, RZ ;  /* 0x0000003fff3f723e */ /* 0x000fe200048060ff */
[----:B------:R1:W-:Y:S01]  /*49c0*/  @!P3 STG.E.U8 desc[UR16][R6.64+0x19], R17 ;  /* 0x000019110600b986 */ /* 0x0003e2000c101110 */
[----:B------:R-:W-:Y:S01]  /*49d0*/  F2FP.SATFINITE.E5M2.F32.PACK_AB_MERGE_C R61, RZ, R61, RZ ;  /* 0x0000003dff3d723e */ /* 0x000fe200048060ff */
[-C--:B------:R-:W-:Y:S01]  /*49e0*/  FMUL R18, R18, R3.reuse ;  /* 0x0000000312127220 */ /* 0x080fe20000400000 */
[----:B------:R-:W-:Y:S01]  /*49f0*/  F2FP.SATFINITE.E5M2.F32.PACK_AB_MERGE_C R27, RZ, R62, RZ ;  /* 0x0000003eff1b723e */ /* 0x000fe200048060ff */
[----:B------:R-:W-:Y:S01]  /*4a00*/  @!P2 STG.E.U8 desc[UR16][R6.64+0x18], R63 ;  /* 0x0000183f0600a986 */ /* 0x000fe2000c101110 */
[----:B------:R-:W-:Y:S01]  /*4a10*/  ISETP.LT.OR P3, PT, R25, 0x9, !P1 ;  /* 0x000000091900780c */ /* 0x000fe20004f61670 */
[-C--:B------:R-:W-:Y:S01]  /*4a20*/  FMUL R11, R11, R3.reuse ;  /* 0x000000030b0b7220 */ /* 0x080fe20000400000 */
[----:B------:R-:W-:Y:S01]  /*4a30*/  ISETP.GE.AND P2, PT, R26, 0x29, PT ;  /* 0x000000291a00780c */ /* 0x000fe20003f46270 */
[----:B------:R-:W-:Y:S01]  /*4a40*/  @!P6 STG.E.U8 desc[UR16][R8.64+0x20], R61 ;  /* 0x0000203d0800e986 */ /* 0x000fe2000c101110 */
[C---:B------:R-:W-:Y:S01]  /*4a50*/  ISETP.LT.OR P0, PT, R25.reuse, 0x9, !P0 ;  /* 0x000000091900780c */ /* 0x040fe20004701670 */
[----:B------:R-:W-:Y:S01]  /*4a60*/  FMUL R14, R14, R3 ;  /* 0x000000030e0e7220 */ /* 0x000fe20000400000 */
[----:B------:R-:W-:Y:S01]  /*4a70*/  ISETP.GE.AND P1, PT, R26, 0x2a, PT ;  /* 0x0000002a1a00780c */ /* 0x000fe20003f26270 */
[----:B------:R-:W-:Y:S01]  /*4a80*/  @!P5 STG.E.U8 desc[UR16][R8.64+0x21], R27 ;  /* 0x0000211b0800d986 */ /* 0x000fe2000c101110 */
[----:B------:R-:W-:-:S02]  /*4a90*/  ISETP.LT.OR P6, PT, R25, 0x1, !P2 ;  /* 0x000000011900780c */ /* 0x000fc400057c1670 */
[C---:B------:R-:W-:Y:S02]  /*4aa0*/  ISETP.LT.OR P5, PT, R25.reuse, 0x1, !P1 ;  /* 0x000000011900780c */ /* 0x040fe40004fa1670 */
[----:B------:R-:W-:Y:S02]  /*4ab0*/  F2FP.SATFINITE.E5M2.F32.PACK_AB_MERGE_C R59, RZ, R59, RZ ;  /* 0x0000003bff3b723e */ /* 0x000fe400048060ff */
[----:B0-----:R-:W-:Y:S02]  /*4ac0*/  F2FP.SATFINITE.E5M2.F32.PACK_AB_MERGE_C R13, RZ, R60, RZ ;  /* 0x0000003cff0d723e */ /* 0x001fe400048060ff */
[----:B------:R-:W-:Y:S01]  /*4ad0*/  F2FP.SATFINITE.E5M2.F32.PACK_AB_MERGE_C R57, RZ, R57, RZ ;  /* 0x00000039ff39723e */ /* 0x000fe200048060ff */
[----:B------:R-:W-:Y:S01]  /*4ae0*/  @!P0 STG.E.U8 desc[UR16][R6.64+0x20], R59 ;  /* 0x0000203b06008986 */ /* 0x000fe2000c101110 */
[----:B-1----:R-:W-:Y:S02]  /*4af0*/  F2FP.SATFINITE.E5M2.F32.PACK_AB_MERGE_C R17, RZ, R58, RZ ;  /* 0x0000003aff11723e */ /* 0x002fe400048060ff */
[C---:B------:R-:W-:Y:S01]  /*4b00*/  ISETP.LT.OR P1, PT, R25.reuse, 0x9, !P1 ;  /* 0x000000091900780c */ /* 0x040fe20004f21670 */
[----:B------:R0:W-:Y:S01]  /*4b10*/  @!P3 STG.E.U8 desc[UR16][R6.64+0x21], R13 ;  /* 0x0000210d0600b986 */ /* 0x0001e2000c101110 */
[----:B------:R-:W-:-:S02]  /*4b20*/  ISETP.LT.OR P2, PT, R25, 0x9, !P2 ;  /* 0x000000091900780c */ /* 0x000fc40005741670 */
[C---:B------:R-:W-:Y:S01]  /*4b30*/  ISETP.GE.AND P3, PT, R26.reuse, 0x31, PT ;  /* 0x000000311a00780c */ /* 0x040fe20003f66270 */
[----:B------:R-:W-:Y:S01]  /*4b40*/  @!P6 STG.E.U8 desc[UR16][R8.64+0x28], R57 ;  /* 0x000028390800e986 */ /* 0x000fe2000c101110 */
[----:B------:R-:W-:Y:S02]  /*4b50*/  ISETP.GE.AND P0, PT, R26, 0x32, PT ;  /* 0x000000321a00780c */ /* 0x000fe40003f06270 */
[----:B------:R-:W-:Y:S01]  /*4b60*/  F2FP.SATFINITE.E5M2.F32.PACK_AB_MERGE_C R23, RZ, R23, RZ ;  /* 0x00000017ff17723e */ /* 0x000fe200048060ff */
[----:B------:R1:W-:Y:S01]  /*4b70*/  @!P5 STG.E.U8 desc[UR16][R8.64+0x29], R17 ;  /* 0x000029110800d986 */ /* 0x0003e2000c101110 */
[C---:B------:R-:W-:Y:S02]  /*4b80*/  ISETP.LT.OR P5, PT, R25.reuse, 0x1, !P3 ;  /* 0x000000011900780c */ /* 0x040fe40005fa1670 */
[----:B------:R-:W-:Y:S02]  /*4b90*/  ISETP.LT.OR P6, PT, R25, 0x1, !P0 ;  /* 0x000000011900780c */ /* 0x000fe400047c1670 */
[----:B0-----:R-:W-:Y:S01]  /*4ba0*/  F2FP.SATFINITE.E5M2.F32.PACK_AB_MERGE_C R13, RZ, R56, RZ ;  /* 0x00000038ff0d723e */ /* 0x001fe200048060ff */
[----:B------:R-:W-:Y:S01]  /*4bb0*/  @!P2 STG.E.U8 desc[UR16][R6.64+0x28], R23 ;  /* 0x000028170600a986 */ /* 0x000fe2000c101110 */
[----:B------:R-:W-:-:S02]  /*4bc0*/  F2FP.SATFINITE.E5M2.F32.PACK_AB_MERGE_C R21, RZ, R21, RZ ;  /* 0x00000015ff15723e */ /* 0x000fc400048060ff */
[C---:B------:R-:W-:Y:S01]  /*4bd0*/  ISETP.GE.AND P2, PT, R26.reuse, 0x3a, PT ;  /* 0x0000003a1a00780c */ /* 0x040fe20003f46270 */
[----:B------:R0:W-:Y:S01]  /*4be0*/  @!P1 STG.E.U8 desc[UR16][R6.64+0x29], R13 ;  /* 0x0000290d06009986 */ /* 0x0001e2000c101110 */
[C---:B------:R-:W-:Y:S02]  /*4bf0*/  ISETP.LT.OR P1, PT, R25.reuse, 0x9, !P3 ;  /* 0x000000091900780c */ /* 0x040fe40005f21670 */
[----:B-1----:R-:W-:Y:S01]  /*4c00*/  F2FP.SATFINITE.E5M2.F32.PACK_AB_MERGE_C R17, RZ, R22, RZ ;  /* 0x00000016ff11723e */ /* 0x002fe200048060ff */
[----:B------:R-:W-:Y:S01]  /*4c10*/  @!P5 STG.E.U8 desc[UR16][R8.64+0x30], R21 ;  /* 0x000030150800d986 */ /* 0x000fe2000c101110 */
[----:B------:R-:W-:Y:S02]  /*4c20*/  ISETP.GE.AND P3, PT, R26, 0x39, PT ;  /* 0x000000391a00780c */ /* 0x000fe40003f66270 */
[C---:B------:R-:W-:Y:S01]  /*4c30*/  ISETP.LT.OR P0, PT, R25.reuse, 0x9, !P0 ;  /* 0x000000091900780c */ /* 0x040fe20004701670 */
[----:B------:R1:W-:Y:S01]  /*4c40*/  @!P6 STG.E.U8 desc[UR16][R8.64+0x31], R17 ;  /* 0x000031110800e986 */ /* 0x0003e2000c101110 */
[----:B------:R-:W-:-:S02]  /*4c50*/  ISETP.LT.OR P5, PT, R25, 0x1, !P3 ;  /* 0x000000011900780c */ /* 0x000fc40005fa1670 */
[C---:B------:R-:W-:Y:S02]  /*4c60*/  ISETP.LT.OR P6, PT, R25.reuse, 0x1, !P2 ;  /* 0x000000011900780c */ /* 0x040fe400057c1670 */
[C---:B------:R-:W-:Y:S02]  /*4c70*/  ISETP.LT.OR P3, PT, R25.reuse, 0x9, !P3 ;  /* 0x000000091900780c */ /* 0x040fe40005f61670 */
[----:B------:R-:W-:Y:S02]  /*4c80*/  ISETP.LT.OR P2, PT, R25, 0x9, !P2 ;  /* 0x000000091900780c */ /* 0x000fe40005741670 */
[----:B------:R-:W-:Y:S02]  /*4c90*/  F2FP.SATFINITE.E5M2.F32.PACK_AB_MERGE_C R19, RZ, R19, RZ ;  /* 0x00000013ff13723e */ /* 0x000fe400048060ff */
[----:B0-----:R-:W-:Y:S02]  /*4ca0*/  F2FP.SATFINITE.E5M2.F32.PACK_AB_MERGE_C R13, RZ, R20, RZ ;  /* 0x00000014ff0d723e */ /* 0x001fe400048060ff */
[----:B------:R-:W-:Y:S01]  /*4cb0*/  F2FP.SATFINITE.E5M2.F32.PACK_AB_MERGE_C R15, RZ, R15, RZ ;  /* 0x0000000fff0f723e */ /* 0x000fe200048060ff */
[----:B------:R0:W-:Y:S01]  /*4cc0*/  @!P1 STG.E.U8 desc[UR16][R6.64+0x30], R19 ;  /* 0x0000301306009986 */ /* 0x0001e2000c101110 */
[----:B-1----:R-:W-:-:S02]  /*4cd0*/  F2FP.SATFINITE.E5M2.F32.PACK_AB_MERGE_C R17, RZ, R18, RZ ;  /* 0x00000012ff11723e */ /* 0x002fc400048060ff */
[----:B------:R-:W-:Y:S01]  /*4ce0*/  F2FP.SATFINITE.E5M2.F32.PACK_AB_MERGE_C R11, RZ, R11, RZ ;  /* 0x0000000bff0b723e */ /* 0x000fe200048060ff */
[----:B------:R0:W-:Y:S01]  /*4cf0*/  @!P0 STG.E.U8 desc[UR16][R6.64+0x31], R13 ;  /* 0x0000310d06008986 */ /* 0x0001e2000c101110 */
[----:B------:R-:W-:-:S03]  /*4d00*/  F2FP.SATFINITE.E5M2.F32.PACK_AB_MERGE_C R21, RZ, R14, RZ ;  /* 0x0000000eff15723e */ /* 0x000fc600048060ff */
[----:B------:R0:W-:Y:S04]  /*4d10*/  @!P5 STG.E.U8 desc[UR16][R8.64+0x38], R15 ;  /* 0x0000380f0800d986 */ /* 0x0001e8000c101110 */
[----:B------:R0:W-:Y:S04]  /*4d20*/  @!P6 STG.E.U8 desc[UR16][R8.64+0x39], R17 ;  /* 0x000039110800e986 */ /* 0x0001e8000c101110 */
[----:B------:R0:W-:Y:S04]  /*4d30*/  @!P3 STG.E.U8 desc[UR16][R6.64+0x38], R11 ;  /* 0x0000380b0600b986 */ /* 0x0001e8000c101110 */
[----:B------:R0:W-:Y:S02]  /*4d40*/  @!P2 STG.E.U8 desc[UR16][R6.64+0x39], R21 ;  /* 0x000039150600a986 */ /* 0x0001e4000c101110 */
.L_x_98:
[----:B------:R-:W-:Y:S05]  /*4d50*/  BSYNC B0 ;  /* 0x0000000000007941 */ /* 0x000fea0003800000 */
.L_x_32:
[----:B------:R-:W-:Y:S01]  /*4d60*/  ULDC UR6, c[0x0][0xc] ;  /* 0x0000030000067ab9 */ /* 0x000fe20000000800 */
[----:B------:R-:W-:Y:S01]  /*4d70*/  ULDC UR7, c[0x0][0x10] ;  /* 0x0000040000077ab9 */ /* 0x000fe20000000800 */
[----:B0-----:R-:W0:Y:S01]  /*4d80*/  LDC R9, c[0x0][0x14] ;  /* 0x00000500ff097b82 */ /* 0x001e220000000800 */
[----:B------:R-:W-:Y:S01]  /*4d90*/  UIMAD.WIDE.U32 UR6, UR6, UR7, URZ ;  /* 0x00000007060672a5 */ /* 0x000fe2000f8e003f */
[----:B------:R-:W-:Y:S02]  /*4da0*/  IMAD.MOV.U32 R6, RZ, RZ, R0 ;  /* 0x000000ffff067224 */ /* 0x000fe400078e0000 */
[----:B------:R-:W-:Y:S02]  /*4db0*/  IMAD.MOV.U32 R7, RZ, RZ, R5 ;  /* 0x000000ffff077224 */ /* 0x000fe400078e0005 */
[----:B------:R-:W-:Y:S02]  /*4dc0*/  IMAD.MOV.U32 R12, RZ, RZ, -0x1 ;  /* 0xffffffffff0c7424 */ /* 0x000fe400078e00ff */
[----:B------:R-:W-:-:S02]  /*4dd0*/  IMAD.MOV.U32 R69, RZ, RZ, -0x1 ;  /* 0xffffffffff457424 */ /* 0x000fc400078e00ff */
[----:B0-----:R-:W-:-:S04]  /*4de0*/  IMAD.WIDE.U32 R6, R9, UR6, R6 ;  /* 0x0000000609067c25 */ /* 0x001fc8000f8e0006 */
[----:B------:R-:W-:Y:S01]  /*4df0*/  IMAD R5, R9, UR7, RZ ;  /* 0x0000000709057c24 */ /* 0x000fe2000f8e02ff */
[----:B------:R-:W-:Y:S01]  /*4e00*/  ULDC.64 UR6, c[0x0][0x650] ;  /* 0x0001940000067ab9 */ /* 0x000fe20000000a00 */
[----:B------:R-:W-:Y:S01]  /*4e10*/  IMAD.MOV.U32 R0, RZ, RZ, R6 ;  /* 0x000000ffff007224 */ /* 0x000fe200078e0006 */
[----:B------:R-:W-:Y:S01]  /*4e20*/  ISETP.GE.U32.AND P0, PT, R6, UR6, PT ;  /* 0x0000000606007c0c */ /* 0x000fe2000bf06070 */
[----:B------:R-:W-:Y:S01]  /*4e30*/  IMAD.IADD R5, R7, 0x1, R5 ;  /* 0x0000000107057824 */ /* 0x000fe200078e0205 */
[----:B------:R-:W-:-:S04]  /*4e40*/  PRMT R7, RZ, 0x7610, R7 ;  /* 0x00007610ff077816 */ /* 0x000fc80000000007 */
[----:B------:R-:W-:-:S13]  /*4e50*/  ISETP.GE.U32.AND.EX P0, PT, R5, UR7, PT, P0 ;  /* 0x0000000705007c0c */ /* 0x000fda000bf06100 */
[----:B------:R-:W-:Y:S05]  /*4e60*/  @P0 BRA `(.L_x_99) ;  /* 0x0000000400640947 */ /* 0x000fea0003800000 */
[----:B------:R-:W0:Y:S01]  /*4e70*/  S2R R20, SR_CTAID.X ;  /* 0x0000000000147919 */ /* 0x000e220000002500 */
[----:B------:R-:W0:Y:S01]  /*4e80*/  LDC.64 R14, c[0x0][0x628] ;  /* 0x00018a00ff0e7b82 */ /* 0x000e220000000a00 */
[----:B------:R-:W-:Y:S01]  /*4e90*/  ULDC UR6, c[0x0][0x150] ;  /* 0x0000540000067ab9 */ /* 0x000fe20000000800 */
[----:B------:R-:W-:Y:S01]  /*4ea0*/  IMAD.MOV.U32 R12, RZ, RZ, R0 ;  /* 0x000000ffff0c7224 */ /* 0x000fe200078e0000 */
[----:B------:R-:W0:Y:S01]  /*4eb0*/  S2R R22, SR_CTAID.Y ;  /* 0x0000000000167919 */ /* 0x000e220000002600 */
[----:B------:R-:W-:-:S04]  /*4ec0*/  IMAD.MOV.U32 R13, RZ, RZ, R5 ;  /* 0x000000ffff0d7224 */ /* 0x000fc800078e0005 */
[----:B------:R-:W0:Y:S08]  /*4ed0*/  LDC R23, c[0x0][0x144] ;  /* 0x00005100ff177b82 */ /* 0x000e300000000800 */
[----:B-1234-:R-:W1:Y:S08]  /*4ee0*/  LDC R16, c[0x0][0x630] ;  /* 0x00018c00ff107b82 */ /* 0x01ee700000000800 */
[----:B------:R-:W2:Y:S01]  /*4ef0*/  LDC.64 R18, c[0x0][0x620] ;  /* 0x00018800ff127b82 */ /* 0x000ea20000000a00 */
[----:B0-----:R-:W-:-:S04]  /*4f00*/  ISETP.NE.U32.AND P0, PT, R14, RZ, PT ;  /* 0x000000ff0e00720c */ /* 0x001fc80003f05070 */
[----:B------:R-:W-:Y:S02]  /*4f10*/  ISETP.NE.AND.EX P0, PT, R15, RZ, PT, P0 ;  /* 0x000000ff0f00720c */ /* 0x000fe40003f05300 */
[----:B------:R-:W-:-:S05]  /*4f20*/  I2FP.F32.U32 R6, R20 ;  /* 0x0000001400067245 */ /* 0x000fca0000201000 */
[----:B------:R-:W-:-:S04]  /*4f30*/  FMUL R6, R6, UR6 ;  /* 0x0000000606067c20 */ /* 0x000fc80008400000 */
[----:B------:R0:W3:Y:S02]  /*4f40*/  F2I.U32.TRUNC.NTZ R21, R6 ;  /* 0x0000000600157305 */ /* 0x0000e4000020f000 */
[----:B-1----:R-:W-:Y:S05]  /*4f50*/  @!P0 BRA `(.L_x_100) ;  /* 0x0000000000288947 */ /* 0x002fea0003800000 */
[----:B------:R-:W1:Y:S02]  /*4f60*/  LDC R7, c[0x0][0x634] ;  /* 0x00018d00ff077b82 */ /* 0x000e640000000800 */
[----:B-1----:R-:W-:-:S05]  /*4f70*/  IADD3 R11, P0, R0, R7, RZ ;  /* 0x00000007000b7210 */ /* 0x002fca0007f1e0ff */
[----:B------:R-:W-:-:S04]  /*4f80*/  IMAD.X R17, RZ, RZ, R5, P0 ;  /* 0x000000ffff117224 */ /* 0x000fc800000e0605 */
[----:B0-----:R-:W-:-:S04]  /*4f90*/  IMAD.WIDE.U32 R6, R17, R14, RZ ;  /* 0x0000000e11067225 */ /* 0x001fc800078e00ff */
[----:B-----5:R-:W-:-:S04]  /*4fa0*/  IMAD.WIDE.U32 R8, P0, R11, R15, R6 ;  /* 0x0000000f0b087225 */ /* 0x020fc80007800006 */
[----:B------:R-:W-:-:S04]  /*4fb0*/  IMAD.WIDE.U32 R6, R11, R14, RZ ;  /* 0x0000000e0b067225 */ /* 0x000fc800078e00ff */
[----:B------:R-:W-:Y:S01]  /*4fc0*/  IMAD.X R13, RZ, RZ, RZ, P0 ;  /* 0x000000ffff0d7224 */ /* 0x000fe200000e06ff */
[----:B------:R-:W-:Y:S01]  /*4fd0*/  IADD3 RZ, P0, R7, R8, RZ ;  /* 0x0000000807ff7210 */ /* 0x000fe20007f1e0ff */
[----:B------:R-:W-:-:S04]  /*4fe0*/  IMAD.MOV.U32 R12, RZ, RZ, R9 ;  /* 0x000000ffff0c7224 */ /* 0x000fc800078e0009 */
[----:B------:R-:W-:-:S08]  /*4ff0*/  IMAD.WIDE.U32.X R12, R17, R15, R12, P0 ;  /* 0x0000000f110c7225 */ /* 0x000fd000000e040c */
.L_x_100:
[-CC-:B------:R-:W-:Y:S01]  /*5000*/  SHF.R.U64 R69, R12, R16.reuse, R13.reuse ;  /* 0x000000100c457219 */ /* 0x180fe2000000120d */
[----:B------:R-:W1:Y:S01]  /*5010*/  LDC.64 R28, c[0x0][0x640] ;  /* 0x00019000ff1c7b82 */ /* 0x000e620000000a00 */
[----:B0-----:R-:W-:Y:S01]  /*5020*/  SHF.R.U32.HI R6, RZ, R16, R13 ;  /* 0x00000010ff067219 */ /* 0x001fe2000001160d */
[----:B---3--:R-:W-:Y:S01]  /*5030*/  IMAD.MOV R21, RZ, RZ, -R21 ;  /* 0x000000ffff157224 */ /* 0x008fe200078e0a15 */
[----:B------:R-:W-:Y:S01]  /*5040*/  IADD3 R9, P0, RZ, -R69, RZ ;  /* 0x80000045ff097210 */ /* 0x000fe20007f1e0ff */
[----:B------:R-:W-:Y:S01]  /*5050*/  ULDC UR6, c[0x0][0x154] ;  /* 0x0000550000067ab9 */ /* 0x000fe20000000800 */
[----:B------:R-:W-:Y:S02]  /*5060*/  IMAD.MOV.U32 R11, RZ, RZ, 0x1 ;  /* 0x00000001ff0b7424 */ /* 0x000fe400078e00ff */
[----:B------:R-:W-:Y:S01]  /*5070*/  IMAD R21, R23, R21, R20 ;  /* 0x0000001517157224 */ /* 0x000fe200078e0214 */
[----:B------:R-:W0:Y:S01]  /*5080*/  LDC R12, c[0x0][0x618] ;  /* 0x00018600ff0c7b82 */ /* 0x000e220000000800 */
[----:B------:R-:W-:-:S02]  /*5090*/  IMAD.X R7, RZ, RZ, ~R6, P0 ;  /* 0x000000ffff077224 */ /* 0x000fc400000e0e06 */
[----:B------:R-:W-:Y:S02]  /*50a0*/  IMAD.MOV.U32 R6, RZ, RZ, R0 ;  /* 0x000000ffff067224 */ /* 0x000fe400078e0000 */
[-C--:B--2--5:R-:W-:Y:S02]  /*50b0*/  IMAD R8, R7, R18.reuse, RZ ;  /* 0x0000001207087224 */ /* 0x0a4fe400078e02ff */
[----:B------:R-:W-:Y:S01]  /*50c0*/  IMAD.MOV.U32 R7, RZ, RZ, R5 ;  /* 0x000000ffff077224 */ /* 0x000fe200078e0005 */
[----:B------:R-:W2:Y:S01]  /*50d0*/  LDC R24, c[0x0][0x608] ;  /* 0x00018200ff187b82 */ /* 0x000ea20000000800 */
[----:B------:R-:W-:-:S04]  /*50e0*/  IMAD.WIDE.U32 R6, R9, R18, R6 ;  /* 0x0000001209067225 */ /* 0x000fc800078e0006 */
[----:B------:R-:W-:-:S03]  /*50f0*/  IMAD R9, R9, R19, R8 ;  /* 0x0000001309097224 */ /* 0x000fc600078e0208 */
[----:B------:R-:W3:Y:S01]  /*5100*/  LDC R26, c[0x0][0x658] ;  /* 0x00019600ff1a7b82 */ /* 0x000ee20000000800 */
[----:B------:R-:W-:Y:S01]  /*5110*/  I2FP.F32.U32 R8, R22 ;  /* 0x0000001600087245 */ /* 0x000fe20000201000 */
[----:B------:R-:W-:Y:S01]  /*5120*/  IMAD.IADD R7, R7, 0x1, R9 ;  /* 0x0000000107077824 */ /* 0x000fe200078e0209 */
[----:B-1----:R-:W-:Y:S01]  /*5130*/  ISETP.NE.U32.AND P0, PT, R28, RZ, PT ;  /* 0x000000ff1c00720c */ /* 0x002fe20003f05070 */
[----:B------:R-:W-:Y:S02]  /*5140*/  IMAD.MOV.U32 R9, RZ, RZ, -0x1 ;  /* 0xffffffffff097424 */ /* 0x000fe400078e00ff */
[----:B------:R-:W-:Y:S02]  /*5150*/  FMUL R8, R8, UR6 ;  /* 0x0000000608087c20 */ /* 0x000fe40008400000 */
[----:B------:R-:W1:Y:S01]  /*5160*/  LDC R19, c[0x0][0x148] ;  /* 0x00005200ff137b82 */ /* 0x000e620000000800 */
[----:B0-----:R-:W-:Y:S01]  /*5170*/  SHF.R.U64 R16, R6, R12, R7 ;  /* 0x0000000c06107219 */ /* 0x001fe20000001207 */
[----:B------:R0:W4:Y:S01]  /*5180*/  F2I.U32.TRUNC.NTZ R17, R8 ;  /* 0x0000000800117305 */ /* 0x000122000020f000 */
[----:B------:R-:W-:-:S02]  /*5190*/  ISETP.NE.AND.EX P0, PT, R29, RZ, PT, P0 ;  /* 0x000000ff1d00720c */ /* 0x000fc40003f05300 */
[----:B------:R-:W-:-:S03]  /*51a0*/  SHF.R.U32.HI R7, RZ, R12, R7 ;  /* 0x0000000cff077219 */ /* 0x000fc60000011607 */
[----:B------:R-:W0:Y:S01]  /*51b0*/  LDC R20, c[0x0][0x600] ;  /* 0x00018000ff147b82 */ /* 0x000e220000000800 */
[-CC-:B--2---:R-:W-:Y:S02]  /*51c0*/  SHF.R.U64 R14, R16, R24.reuse, R7.reuse ;  /* 0x00000018100e7219 */ /* 0x184fe40000001207 */
[----:B------:R-:W-:-:S05]  /*51d0*/  SHF.R.U32.HI R7, RZ, R24, R7 ;  /* 0x00000018ff077219 */ /* 0x000fca0000011607 */
[----:B------:R-:W2:Y:S01]  /*51e0*/  LDC R25, c[0x0][0x648] ;  /* 0x00019200ff197b82 */ /* 0x000ea20000000800 */
[-CC-:B---3--:R-:W-:Y:S02]  /*51f0*/  SHF.R.U64 R18, R14, R26.reuse, R7.reuse ;  /* 0x0000001a0e127219 */ /* 0x188fe40000001207 */
[-C--:B------:R-:W-:Y:S02]  /*5200*/  SHF.L.U32 R9, R9, R26.reuse, RZ ;  /* 0x0000001a09097219 */ /* 0x080fe400000006ff */
[-C--:B------:R-:W-:Y:S01]  /*5210*/  SHF.R.U32.HI R7, RZ, R26.reuse, R7 ;  /* 0x0000001aff077219 */ /* 0x080fe20000011607 */
[----:B------:R-:W-:Y:S01]  /*5220*/  IMAD.MOV.U32 R6, RZ, RZ, R18 ;  /* 0x000000ffff067224 */ /* 0x000fe200078e0012 */
[----:B------:R-:W-:Y:S01]  /*5230*/  SHF.L.U32 R24, R11, R26, RZ ;  /* 0x0000001a0b187219 */ /* 0x000fe200000006ff */
[----:B------:R-:W3:Y:S01]  /*5240*/  LDC R27, c[0x0][0x638] ;  /* 0x00018e00ff1b7b82 */ /* 0x000ee20000000800 */
[----:B------:R-:W-:-:S07]  /*5250*/  LOP3.LUT R23, RZ, R9, RZ, 0x33, !PT ;  /* 0x00000009ff177212 */ /* 0x000fce00078e33ff */
[----:B------:R-:W0:Y:S01]  /*5260*/  LDC R30, c[0x0][0x610] ;  /* 0x00018400ff1e7b82 */ /* 0x000e220000000800 */
[----:B----4-:R-:W-:Y:S05]  /*5270*/  @!P0 BRA `(.L_x_101) ;  /* 0x0000000000288947 */ /* 0x010fea0003800000 */
[----:B------:R-:W4:Y:S02]  /*5280*/  LDC R11, c[0x0][0x64c] ;  /* 0x00019300ff0b7b82 */ /* 0x000f240000000800 */
[----:B----4-:R-:W-:-:S05]  /*5290*/  IADD3 R11, P0, R18, R11, RZ ;  /* 0x0000000b120b7210 */ /* 0x010fca0007f1e0ff */
[----:B------:R-:W-:-:S04]  /*52a0*/  IMAD.X R15, RZ, RZ, R7, P0 ;  /* 0x000000ffff0f7224 */ /* 0x000fc800000e0607 */
[----:B------:R-:W-:-:S04]  /*52b0*/  IMAD.WIDE.U32 R6, R15, R28, RZ ;  /* 0x0000001c0f067225 */ /* 0x000fc800078e00ff */
[----:B0-----:R-:W-:-:S04]  /*52c0*/  IMAD.WIDE.U32 R8, P0, R11, R29, R6 ;  /* 0x0000001d0b087225 */ /* 0x001fc80007800006 */
[----:B------:R-:W-:-:S04]  /*52d0*/  IMAD.WIDE.U32 R6, R11, R28, RZ ;  /* 0x0000001c0b067225 */ /* 0x000fc800078e00ff */
[----:B------:R-:W-:Y:S01]  /*52e0*/  IMAD.X R13, RZ, RZ, RZ, P0 ;  /* 0x000000ffff0d7224 */ /* 0x000fe200000e06ff */
[----:B------:R-:W-:Y:S01]  /*52f0*/  IADD3 RZ, P0, R7, R8, RZ ;  /* 0x0000000807ff7210 */ /* 0x000fe20007f1e0ff */
[----:B------:R-:W-:-:S04]  /*5300*/  IMAD.MOV.U32 R12, RZ, RZ, R9 ;  /* 0x000000ffff0c7224 */ /* 0x000fc800078e0009 */
[----:B------:R-:W-:-:S08]  /*5310*/  IMAD.WIDE.U32.X R6, R15, R29, R12, P0 ;  /* 0x0000001d0f067225 */ /* 0x000fd000000e040c */
.L_x_101:
[----:B--2---:R-:W-:Y:S01]  /*5320*/  SHF.R.U64 R6, R6, R25, R7 ;  /* 0x0000001906067219 */ /* 0x004fe20000001207 */
[----:B0-----:R-:W-:Y:S01]  /*5330*/  VIADD R11, R20, 0xffffffff ;  /* 0xffffffff140b7836 */ /* 0x001fe20000000000 */
[----:B------:R-:W-:Y:S01]  /*5340*/  LOP3.LUT R9, R14, R23, RZ, 0xc0, !PT ;  /* 0x000000170e097212 */ /* 0x000fe200078ec0ff */
[----:B------:R-:W-:Y:S02]  /*5350*/  IMAD.MOV R17, RZ, RZ, -R17 ;  /* 0x000000ffff117224 */ /* 0x000fe400078e0a11 */
[----:B------:R-:W-:Y:S02]  /*5360*/  IMAD.MOV R7, RZ, RZ, -R6 ;  /* 0x000000ffff077224 */ /* 0x000fe400078e0a06 */
[----:B------:R-:W-:Y:S01]  /*5370*/  IMAD R24, R24, R6, R9 ;  /* 0x0000000618187224 */ /* 0x000fe200078e0209 */
[----:B------:R-:W-:Y:S01]  /*5380*/  LOP3.LUT R9, R16, R11, RZ, 0xc0, !PT ;  /* 0x0000000b10097212 */ /* 0x000fe200078ec0ff */
[----:B-1----:R-:W-:Y:S02]  /*5390*/  @P4 IMAD R21, R19, R17, R22 ;  /* 0x0000001113154224 */ /* 0x002fe400078e0216 */
[----:B---3--:R-:W-:-:S02]  /*53a0*/  IMAD R6, R7, R27, R18 ;  /* 0x0000001b07067224 */ /* 0x008fc400078e0212 */
[----:B------:R-:W-:Y:S02]  /*53b0*/  IMAD R24, R24, R30, R21 ;  /* 0x0000001e18187224 */ /* 0x000fe400078e0215 */
[----:B------:R-:W-:Y:S02]  /*53c0*/  IMAD R9, R6, R20, R9 ;  /* 0x0000001406097224 */ /* 0x000fe400078e0209 */
[----:B------:R-:W-:-:S03]  /*53d0*/  IMAD.MOV.U32 R7, RZ, RZ, 0x1 ;  /* 0x00000001ff077424 */ /* 0x000fc600078e00ff */
[----:B------:R-:W-:Y:S02]  /*53e0*/  SEL R12, R9, R24, !P4 ;  /* 0x00000018090c7207 */ /* 0x000fe40006000000 */
[----:B------:R-:W-:-:S07]  /*53f0*/  SEL R24, R24, R9, !P4 ;  /* 0x0000000918187207 */ /* 0x000fce0006000000 */
.L_x_99:
[----:B------:R-:W-:Y:S01]  /*5400*/  LOP3.LUT P0, RZ, R7, 0xff, RZ, 0xc0, !PT ;  /* 0x000000ff07ff7812 */ /* 0x000fe2000780c0ff */
[----:B-1234-:R-:W-:-:S12]  /*5410*/  IMAD.MOV.U32 R16, RZ, RZ, R24 ;  /* 0x000000ffff107224 */ /* 0x01efd800078e0018 */
[----:B------:R-:W-:Y:S05]  /*5420*/  @P0 BRA `(.L_x_102) ;  /* 0xffffffbc00400947 */ /* 0x000fea000383ffff */
[----:B------:R-:W-:Y:S05]  /*5430*/  EXIT ;  /* 0x000000000000794d */ /* 0x000fea0003800000 */
.L_x_4:
[----:B0-----:R-:W-:Y:S01]  /*5440*/  ULDC.64 UR4, c[0x0][0x650] ;  /* 0x0001940000047ab9 */ /* 0x001fe20000000a00 */
        /* <DEDUP_REMOVED lines=25> */
.L_x_104:
[-CC-:B------:R-:W-:Y:S01]  /*55e0*/  SHF.R.U64 R16, R14, R18.reuse, R15.reuse ;  /* 0x000000120e107219 */ /* 0x180fe2000000120f */
[----:B------:R-:W0:Y:S01]  /*55f0*/  LDC R22, c[0x0][0x618] ;  /* 0x00018600ff167b82 */ /* 0x000e220000000800 */
[----:B------:R-:W-:Y:S01]  /*5600*/  SHF.R.U32.HI R7, RZ, R18, R15 ;  /* 0x00000012ff077219 */ /* 0x000fe2000001160f */
[----:B------:R-:W-:Y:S01]  /*5610*/  ULDC UR4, c[0x0][0x150] ;  /* 0x0000540000047ab9 */ /* 0x000fe20000000800 */
[----:B------:R-:W-:Y:S01]  /*5620*/  IADD3 R9, P0, RZ, -R16, RZ ;  /* 0x80000010ff097210 */ /* 0x000fe20007f1e0ff */
[----:B------:R-:W-:Y:S01]  /*5630*/  IMAD.MOV.U32 R10, RZ, RZ, R0 ;  /* 0x000000ffff0a7224 */ /* 0x000fe200078e0000 */
[----:B------:R-:W-:Y:S01]  /*5640*/  I2FP.F32.U32 R12, R6 ;  /* 0x00000006000c7245 */ /* 0x000fe20000201000 */
[----:B------:R-:W-:Y:S02]  /*5650*/  IMAD.MOV.U32 R11, RZ, RZ, R5 ;  /* 0x000000ffff0b7224 */ /* 0x000fe400078e0005 */
[----:B------:R-:W1:Y:S01]  /*5660*/  LDC.64 R24, c[0x0][0x640] ;  /* 0x00019000ff187b82 */ /* 0x000e620000000a00 */
[----:B------:R-:W-:-:S02]  /*5670*/  IMAD.X R7, RZ, RZ, ~R7, P0 ;  /* 0x000000ffff077224 */ /* 0x000fc400000e0e07 */
[----:B------:R-:W-:Y:S01]  /*5680*/  FMUL R13, R12, UR4 ;  /* 0x000000040c0d7c20 */ /* 0x000fe20008400000 */
[----:B------:R-:W-:Y:S01]  /*5690*/  IMAD.WIDE.U32 R10, R9, R20, R10 ;  /* 0x00000014090a7225 */ /* 0x000fe200078e000a */
[----:B------:R-:W-:-:S03]  /*56a0*/  ULDC UR4, c[0x0][0x154] ;  /* 0x0000550000047ab9 */ /* 0x000fc60000000800 */
[----:B------:R-:W-:Y:S01]  /*56b0*/  IMAD R12, R7, R20, RZ ;  /* 0x00000014070c7224 */ /* 0x000fe200078e02ff */
[----:B------:R-:W2:Y:S01]  /*56c0*/  LDC R15, c[0x0][0x144] ;  /* 0x00005100ff0f7b82 */ /* 0x000ea20000000800 */
[----:B------:R-:W3:Y:S02]  /*56d0*/  F2I.U32.TRUNC.NTZ R13, R13 ;  /* 0x0000000d000d7305 */ /* 0x000ee4000020f000 */
[----:B------:R-:W-:Y:S02]  /*56e0*/  IMAD R7, R9, R21, R12 ;  /* 0x0000001509077224 */ /* 0x000fe400078e020c */
[----:B------:R-:W-:Y:S02]  /*56f0*/  IMAD.MOV.U32 R12, RZ, RZ, 0x1 ;  /* 0x00000001ff0c7424 */ /* 0x000fe400078e00ff */
[----:B------:R-:W-:Y:S01]  /*5700*/  IMAD.IADD R7, R11, 0x1, R7 ;  /* 0x000000010b077824 */ /* 0x000fe200078e0207 */
[----:B------:R-:W4:Y:S04]  /*5710*/  LDC R18, c[0x0][0x608] ;  /* 0x00018200ff127b82 */ /* 0x000f280000000800 */
[----:B0-----:R-:W-:-:S02]  /*5720*/  SHF.R.U64 R14, R10, R22, R7 ;  /* 0x000000160a0e7219 */ /* 0x001fc40000001207 */
[----:B------:R-:W-:Y:S02]  /*5730*/  I2FP.F32.U32 R10, R8 ;  /* 0x00000008000a7245 */ /* 0x000fe40000201000 */
[----:B------:R-:W0:Y:S01]  /*5740*/  LDC R23, c[0x0][0x658] ;  /* 0x00019600ff177b82 */ /* 0x000e220000000800 */
[----:B-1----:R-:W-:Y:S01]  /*5750*/  ISETP.NE.U32.AND P0, PT, R24, RZ, PT ;  /* 0x000000ff1800720c */ /* 0x002fe20003f05070 */
[----:B---3--:R-:W-:Y:S01]  /*5760*/  IMAD.MOV R9, RZ, RZ, -R13 ;  /* 0x000000ffff097224 */ /* 0x008fe200078e0a0d */
[----:B------:R-:W-:Y:S01]  /*5770*/  SHF.R.U32.HI R7, RZ, R22, R7 ;  /* 0x00000016ff077219 */ /* 0x000fe20000011607 */
[----:B------:R-:W-:Y:S01]  /*5780*/  FMUL R10, R10, UR4 ;  /* 0x000000040a0a7c20 */ /* 0x000fe20008400000 */
[----:B------:R-:W-:-:S03]  /*5790*/  ISETP.NE.AND.EX P0, PT, R25, RZ, PT, P0 ;  /* 0x000000ff1900720c */ /* 0x000fc60003f05300 */
[----:B------:R-:W1:Y:S01]  /*57a0*/  LDC R21, c[0x0][0x148] ;  /* 0x00005200ff157b82 */ /* 0x000e620000000800 */
[----:B--2---:R-:W-:Y:S01]  /*57b0*/  IMAD R22, R15, R9, R6 ;  /* 0x000000090f167224 */ /* 0x004fe200078e0206 */
[----:B------:R2:W3:Y:S06]  /*57c0*/  F2I.U32.TRUNC.NTZ R19, R10 ;  /* 0x0000000a00137305 */ /* 0x0004ec000020f000 */
[----:B------:R-:W1:Y:S01]  /*57d0*/  LDC R20, c[0x0][0x600] ;  /* 0x00018000ff147b82 */ /* 0x000e620000000800 */
[-CC-:B----4-:R-:W-:Y:S02]  /*57e0*/  SHF.R.U64 R17, R14, R18.reuse, R7.reuse ;  /* 0x000000120e117219 */ /* 0x190fe40000001207 */
[----:B------:R-:W-:Y:S01]  /*57f0*/  SHF.R.U32.HI R6, RZ, R18, R7 ;  /* 0x00000012ff067219 */ /* 0x000fe20000011607 */
[----:B------:R-:W-:-:S04]  /*5800*/  IMAD.MOV.U32 R18, RZ, RZ, -0x1 ;  /* 0xffffffffff127424 */ /* 0x000fc800078e00ff */
[----:B------:R-:W4:Y:S01]  /*5810*/  LDC R26, c[0x0][0x648] ;  /* 0x00019200ff1a7b82 */ /* 0x000f220000000800 */
[-C--:B0-----:R-:W-:Y:S02]  /*5820*/  SHF.L.U32 R9, R18, R23.reuse, RZ ;  /* 0x0000001712097219 */ /* 0x081fe400000006ff */
[-CC-:B------:R-:W-:Y:S02]  /*5830*/  SHF.R.U64 R18, R17, R23.reuse, R6.reuse ;  /* 0x0000001711127219 */ /* 0x180fe40000001206 */
[-C--:B------:R-:W-:Y:S02]  /*5840*/  SHF.R.U32.HI R7, RZ, R23.reuse, R6 ;  /* 0x00000017ff077219 */ /* 0x080fe40000011606 */
[----:B------:R-:W-:Y:S01]  /*5850*/  SHF.L.U32 R23, R12, R23, RZ ;  /* 0x000000170c177219 */ /* 0x000fe200000006ff */
[----:B------:R-:W0:Y:S01]  /*5860*/  LDC R27, c[0x0][0x638] ;  /* 0x00018e00ff1b7b82 */ /* 0x000e220000000800 */
[----:B------:R-:W-:Y:S01]  /*5870*/  LOP3.LUT R28, RZ, R9, RZ, 0x33, !PT ;  /* 0x00000009ff1c7212 */ /* 0x000fe200078e33ff */
[----:B------:R-:W-:-:S06]  /*5880*/  IMAD.MOV.U32 R6, RZ, RZ, R18 ;  /* 0x000000ffff067224 */ /* 0x000fcc00078e0012 */
[----:B------:R-:W0:Y:S01]  /*5890*/  LDC R29, c[0x0][0x610] ;  /* 0x00018400ff1d7b82 */ /* 0x000e220000000800 */
[----:B--23--:R-:W-:Y:S05]  /*58a0*/  @!P0 BRA `(.L_x_105) ;  /* 0x0000000000288947 */ /* 0x00cfea0003800000 */
[----:B------:R-:W2:Y:S02]  /*58b0*/  LDC R9, c[0x0][0x64c] ;  /* 0x00019300ff097b82 */ /* 0x000ea40000000800 */
[----:B--2---:R-:W-:-:S05]  /*58c0*/  IADD3 R9, P0, R18, R9, RZ ;  /* 0x0000000912097210 */ /* 0x004fca0007f1e0ff */
        /* <DEDUP_REMOVED lines=8> */
.L_x_105:
[----:B----4-:R-:W-:Y:S01]  /*5950*/  SHF.R.U64 R7, R6, R26, R7 ;  /* 0x0000001a06077219 */ /* 0x010fe20000001207 */
[----:B-1----:R-:W-:Y:S01]  /*5960*/  VIADD R11, R20, 0xffffffff ;  /* 0xffffffff140b7836 */ /* 0x002fe20000000000 */
[----:B------:R-:W-:Y:S01]  /*5970*/  LOP3.LUT R6, R17, R28, RZ, 0xc0, !PT ;  /* 0x0000001c11067212 */ /* 0x000fe200078ec0ff */
[----:B------:R-:W-:Y:S02]  /*5980*/  IMAD.MOV R19, RZ, RZ, -R19 ;  /* 0x000000ffff137224 */ /* 0x000fe400078e0a13 */
[----:B------:R-:W-:Y:S01]  /*5990*/  IMAD.MOV R9, RZ, RZ, -R7 ;  /* 0x000000ffff097224 */ /* 0x000fe200078e0a07 */
[----:B------:R-:W-:Y:S01]  /*59a0*/  LOP3.LUT R11, R14, R11, RZ, 0xc0, !PT ;  /* 0x0000000b0e0b7212 */ /* 0x000fe200078ec0ff */
[----:B------:R-:W-:Y:S02]  /*59b0*/  @P4 IMAD R22, R21, R19, R8 ;  /* 0x0000001315164224 */ /* 0x000fe400078e0208 */
[----:B------:R-:W-:Y:S02]  /*59c0*/  IMAD R7, R23, R7, R6 ;  /* 0x0000000717077224 */ /* 0x000fe400078e0206 */
[----:B0-----:R-:W-:-:S02]  /*59d0*/  IMAD R6, R9, R27, R18 ;  /* 0x0000001b09067224 */ /* 0x001fc400078e0212 */
[----:B------:R-:W-:Y:S02]  /*59e0*/  IMAD R14, R7, R29, R22 ;  /* 0x0000001d070e7224 */ /* 0x000fe400078e0216 */
[----:B------:R-:W-:Y:S02]  /*59f0*/  IMAD R7, R6, R20, R11 ;  /* 0x0000001406077224 */ /* 0x000fe400078e020b */
[----:B------:R-:W-:Y:S02]  /*5a00*/  IMAD.MOV.U32 R10, RZ, RZ, 0x1 ;  /* 0x00000001ff0a7424 */ /* 0x000fe400078e00ff */
[----:B------:R-:W-:Y:S01]  /*5a10*/  IMAD.MOV.U32 R9, RZ, RZ, R16 ;  /* 0x000000ffff097224 */ /* 0x000fe200078e0010 */
[----:B------:R-:W-:Y:S02]  /*5a20*/  SEL R17, R7, R14, !P4 ;  /* 0x0000000e07117207 */ /* 0x000fe40006000000 */
[----:B------:R-:W-:-:S07]  /*5a30*/  SEL R14, R14, R7, !P4 ;  /* 0x000000070e0e7207 */ /* 0x000fce0006000000 */
.L_x_103:
[----:B------:R-:W-:-:S08]  /*5a40*/  NOP ;  /* 0x0000000000007918 */ /* 0x000fd00000000000 */
[----:B------:R-:W0:-:S00]  /*5a50*/  USETMAXREG.DEALLOC.CTAPOOL 0x28 ;  /* 0x00000028000079c8 */ /* 0x000e0000080e0500 */
[----:B0-----:R-:W-:-:S13]  /*5a60*/  ISETP.NE.AND P0, PT, R3, RZ, PT ;  /* 0x000000ff0300720c */ /* 0x001fda0003f05270 */
[----:B------:R-:W-:Y:S05]  /*5a70*/  @P0 EXIT ;  /* 0x000000000000094d */ /* 0x000fea0003800000 */
[----:B------:R-:W-:Y:S01]  /*5a80*/  LOP3.LUT P0, RZ, R10, 0xff, RZ, 0xc0, !PT ;  /* 0x000000ff0aff7812 */ /* 0x000fe2000780c0ff */
[----:B------:R-:W-:Y:S02]  /*5a90*/  IMAD.MOV.U32 R10, RZ, RZ, 0x1 ;  /* 0x00000001ff0a7424 */ /* 0x000fe400078e00ff */
[----:B------:R-:W-:-:S10]  /*5aa0*/  IMAD.MOV.U32 R13, RZ, RZ, RZ ;  /* 0x000000ffff0d7224 */ /* 0x000fd400078e00ff */
[----:B------:R-:W-:Y:S05]  /*5ab0*/  @!P0 BRA `(.L_x_106) ;  /* 0x0000000c00388947 */ /* 0x000fea0003800000 */
[----:B------:R-:W0:Y:S01]  /*5ac0*/  LDC R3, c[0x0][0x28c] ;  /* 0x0000a300ff037b82 */ /* 0x000e220000000800 */
[----:B------:R-:W-:Y:S01]  /*5ad0*/  ULDC UR5, c[0x0][0x600] ;  /* 0x0001800000057ab9 */ /* 0x000fe20000000800 */
[----:B------:R-:W-:Y:S01]  /*5ae0*/  ULDC UR4, c[0x0][0xc] ;  /* 0x0000030000047ab9 */ /* 0x000fe20000000800 */
[----:B------:R-:W-:Y:S01]  /*5af0*/  UIADD3 UR16, UR5, -0x1, URZ ;  /* 0xffffffff05107890 */ /* 0x000fe2000fffe03f */
[C---:B------:R-:W-:Y:S01]  /*5b00*/  LOP3.LUT P2, RZ, R2.reuse, 0x7f, RZ, 0xc0, !PT ;  /* 0x0000007f02ff7812 */ /* 0x040fe2000784c0ff */
[----:B------:R-:W-:Y:S01]  /*5b10*/  ULDC UR6, c[0x0][0x658] ;  /* 0x0001960000067ab9 */ /* 0x000fe20000000800 */
[----:B------:R-:W-:Y:S01]  /*5b20*/  ULDC UR5, c[0x0][0x10] ;  /* 0x0000040000057ab9 */ /* 0x000fe20000000800 */
[----:B------:R-:W-:Y:S01]  /*5b30*/  UMOV UR7, 0xffffffff ;  /* 0xffffffff00077882 */ /* 0x000fe20000000000 */
[----:B------:R-:W-:Y:S01]  /*5b40*/  UMOV UR8, 0x1 ;  /* 0x0000000100087882 */ /* 0x000fe20000000000 */
[----:B------:R-:W-:Y:S01]  /*5b50*/  UIMAD.WIDE.U32 UR4, UR4, UR5, URZ ;  /* 0x00000005040472a5 */ /* 0x000fe2000f8e003f */
[----:B------:R-:W-:Y:S01]  /*5b60*/  LOP3.LUT P0, RZ, R2, 0x1f, RZ, 0xc0, !PT ;  /* 0x0000001f02ff7812 */ /* 0x000fe2000780c0ff */
[----:B------:R-:W-:Y:S01]  /*5b70*/  USHF.L.U32 UR7, UR7, UR6, URZ ;  /* 0x0000000607077299 */ /* 0x000fe2000800063f */
[----:B------:R-:W-:Y:S01]  /*5b80*/  BSSY B0, `(.L_x_106) ;  /* 0x00000c1000007945 */ /* 0x000fe20003800000 */
[----:B------:R-:W-:Y:S01]  /*5b90*/  USHF.L.U32 UR18, UR8, UR6, URZ ;  /* 0x0000000608127299 */ /* 0x000fe2000800063f */
[----:B------:R-:W-:Y:S01]  /*5ba0*/  IMAD.MOV.U32 R15, RZ, RZ, 0x1 ;  /* 0x00000001ff0f7424 */ /* 0x000fe200078e00ff */
[----:B------:R-:W-:Y:S01]  /*5bb0*/  LOP3.LUT R16, R4, 0x2, RZ, 0xfc, !PT ;  /* 0x0000000204107812 */ /* 0x000fe200078efcff */
[----:B------:R-:W-:Y:S01]  /*5bc0*/  ULDC UR6, c[0x0][0x14] ;  /* 0x0000050000067ab9 */ /* 0x000fe20000000800 */
[----:B------:R-:W-:Y:S01]  /*5bd0*/  PLOP3.LUT P0, PT, P0, P2, PT, 0x8a, 0x0 ;  /* 0x000000000000781c */ /* 0x000fe20000705172 */
[----:B------:R-:W-:Y:S01]  /*5be0*/  UIMAD.WIDE.U32 UR20, UR4, UR6, URZ ;  /* 0x00000006041472a5 */ /* 0x000fe2000f8e003f */
[----:B------:R-:W-:Y:S01]  /*5bf0*/  IMAD.MOV.U32 R10, RZ, RZ, 0x1 ;  /* 0x00000001ff0a7424 */ /* 0x000fe200078e00ff */
[----:B------:R-:W-:Y:S01]  /*5c00*/  UIMAD UR13, UR5, UR6, URZ ;  /* 0x00000006050d72a4 */ /* 0x000fe2000f8e023f */
[----:B------:R-:W-:Y:S01]  /*5c10*/  IMAD.MOV.U32 R13, RZ, RZ, RZ ;  /* 0x000000ffff0d7224 */ /* 0x000fe200078e00ff */
[----:B------:R-:W-:Y:S01]  /*5c20*/  ULOP3.LUT UR17, URZ, UR7, URZ, 0x33, !UPT ;  /* 0x000000073f117292 */ /* 0x000fe2000f8e333f */
[----:B0-----:R-:W-:Y:S01]  /*5c30*/  VIADD R3, R3, 0x3f ;  /* 0x0000003f03037836 */ /* 0x001fe20000000000 */
[----:B------:R-:W-:Y:S01]  /*5c40*/  UIADD3 UR13, UR21, UR13, URZ ;  /* 0x0000000d150d7290 */ /* 0x000fe2000fffe03f */
[----:B------:R-:W-:-:S03]  /*5c50*/  ULDC.64 UR22, c[0x0][0x198] ;  /* 0x0000660000167ab9 */ /* 0x000fc60000000a00 */
[----:B------:R-:W-:-:S04]  /*5c60*/  SHF.R.S32.HI R6, RZ, 0x1f, R3 ;  /* 0x0000001fff067819 */ /* 0x000fc80000011403 */
[----:B------:R-:W-:-:S04]  /*5c70*/  LEA.HI R6, R6, R3, RZ, 0x6 ;  /* 0x0000000306067211 */ /* 0x000fc800078f30ff */
[----:B------:R-:W-:-:S05]  /*5c80*/  SHF.R.S32.HI R12, RZ, 0x6, R6 ;  /* 0x00000006ff0c7819 */ /* 0x000fca0000011406 */
[----:B------:R-:W-:-:S07]  /*5c90*/  VIADD R11, R12, 0x1 ;  /* 0x000000010c0b7836 */ /* 0x000fce0000000000 */
.L_x_118:
[----:B------:R-:W-:-:S03]  /*5ca0*/  UMOV UR4, 0xffffffff ;  /* 0xffffffff00047882 */ /* 0x000fc60000000000 */
[----:B------:R-:W-:Y:S05]  /*5cb0*/  BRA.DIV UR4, `(.L_x_107) ;  /* 0x0000001604a07947 */ /* 0x000fea000b800000 */
[----:B------:R-:W-:-:S13]  /*5cc0*/  ELECT P1, URZ, PT ;  /* 0x00000000003f782f */ /* 0x000fda0003820000 */
.L_x_143:
[----:B------:R-:W0:Y:S01]  /*5cd0*/  LDC R2, c[0x0][0x28c] ;  /* 0x0000a300ff027b82 */ /* 0x000e220000000800 */
[----:B------:R-:W-:Y:S01]  /*5ce0*/  BSSY B1, `(.L_x_108) ;  /* 0x0000037000017945 */ /* 0x000fe20003800000 */
[----:B0-----:R-:W-:-:S13]  /*5cf0*/  ISETP.LT.OR P1, PT, R2, 0x1, !P1 ;  /* 0x000000010200780c */ /* 0x001fda0004f21670 */
[----:B------:R-:W-:Y:S05]  /*5d00*/  @P1 BRA `(.L_x_109) ;  /* 0x0000000000d01947 */ /* 0x000fea0003800000 */
[----:B------:R-:W-:Y:S02]  /*5d10*/  IMAD.SHL.U32 R17, R17, 0x40, RZ ;  /* 0x0000004011117824 */ /* 0x000fe400078e00ff */
[----:B------:R-:W-:Y:S02]  /*5d20*/  IMAD.SHL.U32 R14, R14, 0x80, RZ ;  /* 0x000000800e0e7824 */ /* 0x000fe400078e00ff */
[----:B------:R-:W-:Y:S02]  /*5d30*/  IMAD.MOV.U32 R20, RZ, RZ, RZ ;  /* 0x000000ffff147224 */ /* 0x000fe400078e00ff */
[----:B------:R-:W-:Y:S02]  /*5d40*/  IMAD.MOV.U32 R2, RZ, RZ, R11 ;  /* 0x000000ffff027224 */ /* 0x000fe400078e000b */
[----:B------:R-:W-:Y:S02]  /*5d50*/  IMAD.MOV.U32 R3, RZ, RZ, R10 ;  /* 0x000000ffff037224 */ /* 0x000fe400078e000a */
[----:B------:R-:W-:-:S07]  /*5d60*/  IMAD.MOV.U32 R6, RZ, RZ, R13 ;  /* 0x000000ffff067224 */ /* 0x000fce00078e000d */
.L_x_113:
[----:B------:R-:W0:Y:S01]  /*5d70*/  S2R R8, SR_CgaCtaId ;  /* 0x0000000000087919 */ /* 0x000e220000008800 */
[----:B------:R-:W-:-:S04]  /*5d80*/  MOV R7, 0x400 ;  /* 0x0000040000077802 */ /* 0x000fc80000000f00 */
[----:B0-----:R-:W-:Y:S02]  /*5d90*/  LEA R19, R8, R7, 0x18 ;  /* 0x0000000708137211 */ /* 0x001fe400078ec0ff */
[----:B------:R-:W-:Y:S01]  /*5da0*/  SHF.L.U32 R7, R3, 0x1f, RZ ;  /* 0x0000001f03077819 */ /* 0x000fe200000006ff */
[----:B------:R-:W0:Y:S02]  /*5db0*/  @!P2 LDC R8, c[0x0][0x500] ;  /* 0x00014000ff08ab82 */ /* 0x000e240000000800 */
[----:B------:R-:W-:-:S04]  /*5dc0*/  IMAD R18, R6, 0x8, R19 ;  /* 0x0000000806127824 */ /* 0x000fc800078e0213 */
[----:B------:R-:W1:Y:S02]  /*5dd0*/  SYNCS.PHASECHK.TRANS64.TRYWAIT P1, [R18+URZ+0x90], R7 ;  /* 0x00009007120075a7 */ /* 0x000e64000802017f */
[----:B-1----:R-:W-:Y:S05]  /*5de0*/  @!P1 BRA `(.L_x_110) ;  /* 0x0000001400749947 */ /* 0x002fea0003800000 */
.L_x_144:
[----:B-1----:R-:W-:Y:S01]  /*5df0*/  PRMT R7, R16, 0x9910, RZ ;  /* 0x0000991010077816 */ /* 0x002fe200000000ff */
[----:B0-----:R0:W-:Y:S03]  /*5e00*/  @!P2 SYNCS.ARRIVE.TRANS64 RZ, [R18+URZ], R8 ;  /* 0x0000000812ffa9a7 */ /* 0x0011e6000800003f */
[----:B------:R-:W-:-:S13]  /*5e10*/  ISETP.NE.AND P1, PT, R7, 0x2, PT ;  /* 0x000000020700780c */ /* 0x000fda0003f25270 */
[----:B0-----:R-:W-:Y:S05]  /*5e20*/  @P1 BRA `(.L_x_111) ;  /* 0x0000000000041947 */ /* 0x001fea0003800000 */
[----:B------:R-:W-:Y:S01]  /*5e30*/  BPT.TRAP 0x1 ;  /* 0x000000040000795c */ /* 0x000fe20000300000 */
.L_x_111:
[----:B------:R-:W-:Y:S05]  /*5e40*/  @P0 BRA `(.L_x_112) ;  /* 0x0000000000040947 */ /* 0x000fea0003800000 */
[----:B------:R-:W-:Y:S01]  /*5e50*/  BPT.TRAP 0x1 ;  /* 0x000000040000795c */ /* 0x000fe20000300000 */
.L_x_112:
[--C-:B------:R-:W-:Y:S01]  /*5e60*/  IMAD R7, R6, 0x2000, R19.reuse ;  /* 0x0000200006077824 */ /* 0x100fe200078e0213 */
[----:B------:R-:W-:Y:S01]  /*5e70*/  R2UR UR9, R18 ;  /* 0x00000000120972ca */ /* 0x000fe200000e0000 */
[----:B------:R-:W-:Y:S01]  /*5e80*/  IMAD R19, R6, 0x1000, R19 ;  /* 0x0000100006137824 */ /* 0x000fe200078e0213 */
[----:B------:R-:W-:Y:S01]  /*5e90*/  UIADD3 UR4, UP0, UR22, 0xf0, URZ ;  /* 0x000000f016047890 */ /* 0x000fe2000ff1e03f */
[----:B------:R-:W-:Y:S01]  /*5ea0*/  VIADD R2, R2, 0xffffffff ;  /* 0xffffffff02027836 */ /* 0x000fe20000000000 */
[----:B------:R-:W-:Y:S01]  /*5eb0*/  R2UR UR5, R7 ;  /* 0x00000000070572ca */ /* 0x000fe200000e0000 */
[----:B------:R-:W-:Y:S01]  /*5ec0*/  UIADD3 UR24, UP1, UR22, 0x1f0, URZ ;  /* 0x000001f016187890 */ /* 0x000fe2000ff3e03f */
[----:B------:R-:W-:Y:S01]  /*5ed0*/  R2UR UR8, R19 ;  /* 0x00000000130872ca */ /* 0x000fe200000e0000 */
[----:B------:R-:W-:Y:S01]  /*5ee0*/  VIADD R6, R6, 0x1 ;  /* 0x0000000106067836 */ /* 0x000fe20000000000 */
[----:B------:R-:W-:Y:S01]  /*5ef0*/  R2UR UR11, R14 ;  /* 0x000000000e0b72ca */ /* 0x000fe200000e0000 */
[----:B------:R-:W-:Y:S01]  /*5f00*/  UIADD3.X UR25, URZ, UR23, URZ, UP1, !UPT ;  /* 0x000000173f197290 */ /* 0x000fe20008ffe43f */
[C---:B------:R-:W-:Y:S01]  /*5f10*/  R2UR UR10, R20.reuse ;  /* 0x00000000140a72ca */ /* 0x040fe200000e0000 */
[----:B------:R-:W-:Y:S01]  /*5f20*/  UMOV UR6, 0x0 ;  /* 0x0000000000067882 */ /* 0x000fe20000000000 */
[----:B------:R-:W-:Y:S01]  /*5f30*/  R2UR UR12, R9 ;  /* 0x00000000090c72ca */ /* 0x000fe200000e0000 */
[----:B------:R-:W-:Y:S01]  /*5f40*/  UMOV UR7, 0x10000000 ;  /* 0x1000000000077882 */ /* 0x000fe20000000000 */
[----:B------:R-:W-:Y:S01]  /*5f50*/  R2UR UR19, R17 ;  /* 0x00000000111372ca */ /* 0x000fe200000e0000 */
[----:B------:R-:W-:Y:S01]  /*5f60*/  VIADD R20, R20, 0x40 ;  /* 0x0000004014147836 */ /* 0x000fe20000000000 */
[----:B------:R-:W-:Y:S01]  /*5f70*/  ISETP.GT.AND P3, PT, R2, 0x1, PT ;  /* 0x000000010200780c */ /* 0x000fe20003f64270 */
[----:B------:R-:W-:Y:S01]  /*5f80*/  UIADD3 UR14, UR5, 0x200, URZ ;  /* 0x00000200050e7890 */ /* 0x000fe2000fffe03f */
[----:B------:R-:W-:Y:S01]  /*5f90*/  ISETP.NE.AND P1, PT, R6, 0x12, PT ;  /* 0x000000120600780c */ /* 0x000fe20003f25270 */
[----:B------:R-:W-:-:S02]  /*5fa0*/  UIADD3.X UR5, URZ, UR23, URZ, UP0, !UPT ;  /* 0x000000173f057290 */ /* 0x000fc400087fe43f */
[----:B------:R-:W-:Y:S01]  /*5fb0*/  UIADD3 UR15, UR8, 0x24200, URZ ;  /* 0x00024200080f7890 */ /* 0x000fe2000fffe03f */
[----:B------:R-:W-:Y:S02]  /*5fc0*/  SEL R8, RZ, 0x1, P1 ;  /* 0x00000001ff087807 */ /* 0x000fe40000800000 */
[----:B------:R-:W-:Y:S01]  /*5fd0*/  UMOV UR8, UR14 ;  /* 0x0000000e00087c82 */ /* 0x000fe20008000000 */
[----:B------:R-:W-:Y:S02]  /*5fe0*/  SEL R6, R6, RZ, P1 ;  /* 0x000000ff06067207 */ /* 0x000fe40000800000 */
[----:B------:R-:W-:Y:S01]  /*5ff0*/  LOP3.LUT R3, R3, R8, RZ, 0x3c, !PT ;  /* 0x0000000803037212 */ /* 0x000fe200078e3cff */
[----:B------:R0:W-:Y:S02]  /*6000*/  UTMALDG.3D [UR8], [UR4], desc[UR6] ;  /* 0x00000608040075b4 */ /* 0x0001e40008011000 */
[----:B0-----:R-:W-:Y:S01]  /*6010*/  UMOV UR8, UR15 ;  /* 0x0000000f00087c82 */ /* 0x001fe20008000000 */
[----:B------:R-:W-:-:S02]  /*6020*/  UMOV UR11, UR19 ;  /* 0x00000013000b7c82 */ /* 0x000fc40008000000 */
[----:B------:R0:W-:Y:S02]  /*6030*/  UTMALDG.3D [UR8], [UR24], desc[UR6] ;  /* 0x00000608180075b4 */ /* 0x0001e40008011000 */
[----:B0-----:R-:W-:Y:S05]  /*6040*/  @P3 BRA `(.L_x_113) ;  /* 0xfffffffc00483947 */ /* 0x001fea000383ffff */
.L_x_109:
[----:B------:R-:W-:Y:S05]  /*6050*/  BSYNC B1 ;  /* 0x0000000000017941 */ /* 0x000fea0003800000 */
.L_x_108:
[----:B------:R-:W-:Y:S01]  /*6060*/  LOP3.LUT P3, RZ, R15, 0xff, RZ, 0xc0, !PT ;  /* 0x000000ff0fff7812 */ /* 0x000fe2000786c0ff */
[----:B------:R-:W-:Y:S01]  /*6070*/  IMAD.IADD R6, R12, 0x1, R13 ;  /* 0x000000010c067824 */ /* 0x000fe200078e020d */
[----:B------:R-:W-:Y:S01]  /*6080*/  IADD3 R0, P5, R0, UR20, RZ ;  /* 0x0000001400007c10 */ /* 0x000fe2000ffbe0ff */
[----:B------:R-:W-:Y:S01]  /*6090*/  ULDC.64 UR4, c[0x0][0x650] ;  /* 0x0001940000047ab9 */ /* 0x000fe20000000a00 */
[----:B------:R-:W-:Y:S01]  /*60a0*/  BSSY B1, `(.L_x_114) ;  /* 0x000006c000017945 */ /* 0x000fe20003800000 */
[----:B------:R-:W-:Y:S01]  /*60b0*/  IMAD.MOV.U32 R14, RZ, RZ, -0x1 ;  /* 0xffffffffff0e7424 */ /* 0x000fe200078e00ff */
[----:B------:R-:W-:Y:S01]  /*60c0*/  ISETP.GT.U32.AND P1, PT, R6, 0x11, PT ;  /* 0x000000110600780c */ /* 0x000fe20003f24070 */
[----:B------:R-:W-:Y:S01]  /*60d0*/  IMAD.MOV.U32 R17, RZ, RZ, -0x1 ;  /* 0xffffffffff117424 */ /* 0x000fe200078e00ff */
[----:B------:R-:W-:Y:S01]  /*60e0*/  IADD3.X R5, R5, UR13, RZ, P5, !PT ;  /* 0x0000000d05057c10 */ /* 0x000fe2000affe4ff */
[----:B------:R-:W-:Y:S01]  /*60f0*/  IMAD.MOV.U32 R9, RZ, RZ, -0x1 ;  /* 0xffffffffff097424 */ /* 0x000fe200078e00ff */
[----:B------:R-:W-:-:S02]  /*6100*/  ISETP.LT.U32.AND P1, PT, R12, 0x12, P1 ;  /* 0x000000120c00780c */ /* 0x000fc40000f21070 */
[----:B------:R-:W-:Y:S01]  /*6110*/  PRMT R15, RZ, 0x7610, R15 ;  /* 0x00007610ff0f7816 */ /* 0x000fe2000000000f */
[----:B------:R-:W0:Y:S01]  /*6120*/  @P3 S2R R3, SR_CgaCtaId ;  /* 0x0000000000033919 */ /* 0x000e220000008800 */
[----:B------:R-:W-:-:S04]  /*6130*/  @P3 MOV R2, 0x400 ;  /* 0x0000040000023802 */ /* 0x000fc80000000f00 */
[----:B0-----:R-:W-:Y:S01]  /*6140*/  @P3 LEA R7, R3, R2, 0x18 ;  /* 0x0000000203073211 */ /* 0x001fe200078ec0ff */
[----:B------:R-:W-:-:S03]  /*6150*/  IMAD.WIDE.U32 R2, R6, 0x38e38e39, RZ ;  /* 0x38e38e3906027825 */ /* 0x000fc600078e00ff */
[----:B------:R0:W-:Y:S01]  /*6160*/  @P3 SYNCS.ARRIVE.TRANS64.A1T0 RZ, [R7+URZ+0x138], RZ ;  /* 0x000138ff07ff39a7 */ /* 0x0001e2000810003f */
[----:B------:R-:W-:Y:S02]  /*6170*/  ISETP.GE.U32.AND P3, PT, R12, 0x12, PT ;  /* 0x000000120c00780c */ /* 0x000fe40003f66070 */
[----:B------:R-:W-:Y:S02]  /*6180*/  PRMT R2, RZ, 0x7610, R2 ;  /* 0x00007610ff027816 */ /* 0x000fe40000000002 */
[----:B0-----:R-:W-:Y:S02]  /*6190*/  SHF.R.U32.HI R7, RZ, 0x2, R3 ;  /* 0x00000002ff077819 */ /* 0x001fe40000011603 */
[----:B------:R-:W-:Y:S02]  /*61a0*/  SEL R3, RZ, 0x1, !P1 ;  /* 0x00000001ff037807 */ /* 0x000fe40004800000 */
[----:B------:R-:W-:Y:S01]  /*61b0*/  ISETP.GE.U32.AND P1, PT, R0, UR4, PT ;  /* 0x0000000400007c0c */ /* 0x000fe2000bf26070 */
[----:B------:R-:W-:Y:S01]  /*61c0*/  IMAD R13, R7, -0x12, R6 ;  /* 0xffffffee070d7824 */ /* 0x000fe200078e0206 */
[----:B------:R-:W-:-:S02]  /*61d0*/  LOP3.LUT R10, R10, R3, RZ, 0x3c, !PT ;  /* 0x000000030a0a7212 */ /* 0x000fc400078e3cff */
[----:B------:R-:W-:Y:S02]  /*61e0*/  ISETP.GE.U32.AND.EX P1, PT, R5, UR5, PT, P1 ;  /* 0x0000000505007c0c */ /* 0x000fe4000bf26110 */
[----:B------:R-:W-:-:S11]  /*61f0*/  @P3 LOP3.LUT R10, R10, 0x1, R7, 0x78, !PT ;  /* 0x000000010a0a3812 */ /* 0x000fd600078e7807 */
[----:B------:R-:W-:Y:S05]  /*6200*/  @P1 BRA `(.L_x_115) ;  /* 0x0000000400541947 */ /* 0x000fea0003800000 */
[----:B------:R-:W-:Y:S01]  /*6210*/  ULDC.64 UR4, c[0x0][0x628] ;  /* 0x00018a0000047ab9 */ /* 0x000fe20000000a00 */
[----:B------:R-:W0:Y:S01]  /*6220*/  S2R R17, SR_CTAID.X ;  /* 0x0000000000117919 */ /* 0x000e220000002500 */
[----:B------:R-:W-:Y:S01]  /*6230*/  ISETP.NE.U32.AND P1, PT, RZ, UR4, PT ;  /* 0x00000004ff007c0c */ /* 0x000fe2000bf25070 */
[----:B------:R-:W-:Y:S01]  /*6240*/  ULDC UR7, c[0x0][0x630] ;  /* 0x00018c0000077ab9 */ /* 0x000fe20000000800 */
[----:B------:R-:W-:Y:S01]  /*6250*/  IMAD.MOV.U32 R2, RZ, RZ, R0 ;  /* 0x000000ffff027224 */ /* 0x000fe200078e0000 */
[----:B------:R-:W1:Y:S01]  /*6260*/  S2R R14, SR_CTAID.Y ;  /* 0x00000000000e7919 */ /* 0x000e620000002600 */
[----:B------:R-:W-:Y:S01]  /*6270*/  ISETP.NE.AND.EX P1, PT, RZ, UR5, PT, P1 ;  /* 0x00000005ff007c0c */ /* 0x000fe2000bf25310 */
[----:B------:R-:W-:-:S12]  /*6280*/  IMAD.MOV.U32 R3, RZ, RZ, R5 ;  /* 0x000000ffff037224 */ /* 0x000fd800078e0005 */
[----:B------:R-:W-:Y:S05]  /*6290*/  @!P1 BRA `(.L_x_116) ;  /* 0x0000000000289947 */ /* 0x000fea0003800000 */
[----:B------:R-:W-:Y:S02]  /*62a0*/  ULDC UR6, c[0x0][0x634] ;  /* 0x00018d0000067ab9 */ /* 0x000fe40000000800 */
[----:B------:R-:W-:-:S05]  /*62b0*/  IADD3 R9, P1, R0, UR6, RZ ;  /* 0x0000000600097c10 */ /* 0x000fca000ff3e0ff */
[----:B------:R-:W-:-:S04]  /*62c0*/  IMAD.X R19, RZ, RZ, R5, P1 ;  /* 0x000000ffff137224 */ /* 0x000fc800008e0605 */
[----:B------:R-:W-:-:S04]  /*62d0*/  IMAD.WIDE.U32 R6, R19, UR4, RZ ;  /* 0x0000000413067c25 */ /* 0x000fc8000f8e00ff */
[----:B------:R-:W-:-:S04]  /*62e0*/  IMAD.WIDE.U32 R6, P1, R9, UR5, R6 ;  /* 0x0000000509067c25 */ /* 0x000fc8000f820006 */
[----:B------:R-:W-:-:S04]  /*62f0*/  IMAD.WIDE.U32 R8, R9, UR4, RZ ;  /* 0x0000000409087c25 */ /* 0x000fc8000f8e00ff */
[----:B------:R-:W-:Y:S01]  /*6300*/  IMAD.X R3, RZ, RZ, RZ, P1 ;  /* 0x000000ffff037224 */ /* 0x000fe200008e06ff */
[----:B------:R-:W-:Y:S01]  /*6310*/  IADD3 RZ, P1, R9, R6, RZ ;  /* 0x0000000609ff7210 */ /* 0x000fe20007f3e0ff */
[----:B------:R-:W-:-:S04]  /*6320*/  IMAD.MOV.U32 R2, RZ, RZ, R7 ;  /* 0x000000ffff027224 */ /* 0x000fc800078e0007 */
[----:B------:R-:W-:-:S08]  /*6330*/  IMAD.WIDE.U32.X R2, R19, UR5, R2, P1 ;  /* 0x0000000513027c25 */ /* 0x000fd000088e0402 */
.L_x_116:
[--C-:B------:R-:W-:Y:S01]  /*6340*/  SHF.R.U64 R8, R2, UR7, R3.reuse ;  /* 0x0000000702087c19 */ /* 0x100fe20008001203 */
[----:B------:R-:W-:Y:S01]  /*6350*/  ULDC.64 UR4, c[0x0][0x620] ;  /* 0x0001880000047ab9 */ /* 0x000fe20000000a00 */
[----:B------:R-:W-:Y:S01]  /*6360*/  SHF.R.U32.HI R2, RZ, UR7, R3 ;  /* 0x00000007ff027c19 */ /* 0x000fe20008011603 */
[----:B------:R-:W-:Y:S01]  /*6370*/  IMAD.MOV.U32 R3, RZ, RZ, R5 ;  /* 0x000000ffff037224 */ /* 0x000fe200078e0005 */
[----:B------:R-:W-:Y:S01]  /*6380*/  IADD3 R7, P1, RZ, -R8, RZ ;  /* 0x80000008ff077210 */ /* 0x000fe20007f3e0ff */
[----:B------:R-:W2:Y:S01]  /*6390*/  LDC R22, c[0x0][0x144] ;  /* 0x00005100ff167b82 */ /* 0x000ea20000000800 */
[----:B0-----:R-:W-:Y:S01]  /*63a0*/  I2FP.F32.U32 R9, R17 ;  /* 0x0000001100097245 */ /* 0x001fe20000201000 */
[----:B------:R-:W-:Y:S01]  /*63b0*/  ULDC.64 UR8, c[0x0][0x640] ;  /* 0x0001900000087ab9 */ /* 0x000fe20000000a00 */
[----:B------:R-:W-:Y:S01]  /*63c0*/  ULDC UR6, c[0x0][0x608] ;  /* 0x0001820000067ab9 */ /* 0x000fe20000000800 */
[----:B------:R-:W-:Y:S01]  /*63d0*/  IMAD.X R2, RZ, RZ, ~R2, P1 ;  /* 0x000000ffff027224 */ /* 0x000fe200008e0e02 */
[----:B------:R-:W-:-:S03]  /*63e0*/  ISETP.NE.U32.AND P1, PT, RZ, UR8, PT ;  /* 0x00000008ff007c0c */ /* 0x000fc6000bf25070 */
[----:B------:R-:W-:Y:S01]  /*63f0*/  IMAD R6, R2, UR4, RZ ;  /* 0x0000000402067c24 */ /* 0x000fe2000f8e02ff */
[----:B------:R-:W0:Y:S01]  /*6400*/  LDC R19, c[0x0][0x148] ;  /* 0x00005200ff137b82 */ /* 0x000e220000000800 */
[----:B------:R-:W-:Y:S01]  /*6410*/  IMAD.MOV.U32 R2, RZ, RZ, R0 ;  /* 0x000000ffff027224 */ /* 0x000fe200078e0000 */
[----:B------:R-:W-:-:S03]  /*6420*/  ISETP.NE.AND.EX P1, PT, RZ, UR9, PT, P1 ;  /* 0x00000009ff007c0c */ /* 0x000fc6000bf25310 */
[----:B------:R-:W-:Y:S01]  /*6430*/  IMAD.WIDE.U32 R2, R7, UR4, R2 ;  /* 0x0000000407027c25 */ /* 0x000fe2000f8e0002 */
[----:B------:R-:W-:-:S03]  /*6440*/  ULDC UR4, c[0x0][0x150] ;  /* 0x0000540000047ab9 */ /* 0x000fc60000000800 */
[----:B------:R-:W-:Y:S02]  /*6450*/  IMAD R7, R7, UR5, R6 ;  /* 0x0000000507077c24 */ /* 0x000fe4000f8e0206 */
[----:B------:R-:W-:Y:S01]  /*6460*/  FMUL R6, R9, UR4 ;  /* 0x0000000409067c20 */ /* 0x000fe20008400000 */
[----:B------:R-:W-:Y:S01]  /*6470*/  ULDC UR4, c[0x0][0x618] ;  /* 0x0001860000047ab9 */ /* 0x000fe20000000800 */
[----:B------:R-:W-:Y:S01]  /*6480*/  ULDC UR5, c[0x0][0x154] ;  /* 0x0000550000057ab9 */ /* 0x000fe20000000800 */
[----:B------:R-:W-:-:S03]  /*6490*/  IMAD.IADD R3, R3, 0x1, R7 ;  /* 0x0000000103037824 */ /* 0x000fc600078e0207 */
[----:B------:R-:W3:Y:S02]  /*64a0*/  F2I.U32.TRUNC.NTZ R6, R6 ;  /* 0x0000000600067305 */ /* 0x000ee4000020f000 */
[----:B------:R-:W-:Y:S02]  /*64b0*/  SHF.R.U64 R9, R2, UR4, R3 ;  /* 0x0000000402097c19 */ /* 0x000fe40008001203 */
[----:B-1----:R-:W-:-:S05]  /*64c0*/  I2FP.F32.U32 R2, R14 ;  /* 0x0000000e00027245 */ /* 0x002fca0000201000 */
[----:B------:R-:W-:Y:S01]  /*64d0*/  FMUL R21, R2, UR5 ;  /* 0x0000000502157c20 */ /* 0x000fe20008400000 */
[----:B------:R-:W-:Y:S01]  /*64e0*/  SHF.R.U32.HI R2, RZ, UR4, R3 ;  /* 0x00000004ff027c19 */ /* 0x000fe20008011603 */
[----:B------:R-:W-:-:S03]  /*64f0*/  ULDC UR4, c[0x0][0x658] ;  /* 0x0001960000047ab9 */ /* 0x000fc60000000800 */
[--C-:B------:R-:W-:Y:S01]  /*6500*/  SHF.R.U64 R20, R9, UR6, R2.reuse ;  /* 0x0000000609147c19 */ /* 0x100fe20008001202 */
[----:B------:R-:W1:Y:S01]  /*6510*/  F2I.U32.TRUNC.NTZ R21, R21 ;  /* 0x0000001500157305 */ /* 0x000e62000020f000 */
[----:B------:R-:W-:Y:S01]  /*6520*/  SHF.R.U32.HI R3, RZ, UR6, R2 ;  /* 0x00000006ff037c19 */ /* 0x000fe20008011602 */
[----:B---3--:R-:W-:-:S03]  /*6530*/  IMAD.MOV R6, RZ, RZ, -R6 ;  /* 0x000000ffff067224 */ /* 0x008fc600078e0a06 */
[----:B------:R-:W-:Y:S01]  /*6540*/  SHF.R.U64 R18, R20, UR4, R3 ;  /* 0x0000000414127c19 */ /* 0x000fe20008001203 */
[----:B--2---:R-:W-:Y:S01]  /*6550*/  IMAD R17, R22, R6, R17 ;  /* 0x0000000616117224 */ /* 0x004fe200078e0211 */
[----:B------:R-:W-:-:S03]  /*6560*/  SHF.R.U32.HI R23, RZ, UR4, R3 ;  /* 0x00000004ff177c19 */ /* 0x000fc60008011603 */
[----:B------:R-:W-:Y:S02]  /*6570*/  IMAD.MOV.U32 R2, RZ, RZ, R18 ;  /* 0x000000ffff027224 */ /* 0x000fe400078e0012 */
[----:B------:R-:W-:Y:S01]  /*6580*/  IMAD.MOV.U32 R3, RZ, RZ, R23 ;  /* 0x000000ffff037224 */ /* 0x000fe200078e0017 */
[----:B------:R-:W-:Y:S06]  /*6590*/  @!P1 BRA `(.L_x_117) ;  /* 0x0000000000289947 */ /* 0x000fec0003800000 */
[----:B------:R-:W-:Y:S02]  /*65a0*/  ULDC UR4, c[0x0][0x64c] ;  /* 0x0001930000047ab9 */ /* 0x000fe40000000800 */
[----:B------:R-:W-:-:S05]  /*65b0*/  IADD3 R3, P1, R18, UR4, RZ ;  /* 0x0000000412037c10 */ /* 0x000fca000ff3e0ff */
[----:B------:R-:W-:-:S04]  /*65c0*/  IMAD.X R23, RZ, RZ, R23, P1 ;  /* 0x000000ffff177224 */ /* 0x000fc800008e0617 */
[----:B------:R-:W-:-:S04]  /*65d0*/  IMAD.WIDE.U32 R6, R23, UR8, RZ ;  /* 0x0000000817067c25 */ /* 0x000fc8000f8e00ff */
[----:B------:R-:W-:-:S04]  /*65e0*/  IMAD.WIDE.U32 R6, P1, R3, UR9, R6 ;  /* 0x0000000903067c25 */ /* 0x000fc8000f820006 */
[----:B------:R-:W-:-:S04]  /*65f0*/  IMAD.WIDE.U32 R2, R3, UR8, RZ ;  /* 0x0000000803027c25 */ /* 0x000fc8000f8e00ff */
[----:B------:R-:W-:Y:S01]  /*6600*/  IMAD.MOV.U32 R2, RZ, RZ, R7 ;  /* 0x000000ffff027224 */ /* 0x000fe200078e0007 */
[----:B------:R-:W-:Y:S01]  /*6610*/  IADD3 RZ, P3, R3, R6, RZ ;  /* 0x0000000603ff7210 */ /* 0x000fe20007f7e0ff */
[----:B------:R-:W-:-:S04]  /*6620*/  IMAD.X R3, RZ, RZ, RZ, P1 ;  /* 0x000000ffff037224 */ /* 0x000fc800008e06ff */
[----:B------:R-:W-:-:S08]  /*6630*/  IMAD.WIDE.U32.X R2, R23, UR9, R2, P3 ;  /* 0x0000000917027c25 */ /* 0x000fd000098e0402 */
.L_x_117:
[----:B------:R-:W-:Y:S01]  /*6640*/  ULDC UR4, c[0x0][0x648] ;  /* 0x0001920000047ab9 */ /* 0x000fe20000000800 */
[----:B-1----:R-:W-:Y:S01]  /*6650*/  IMAD.MOV R21, RZ, RZ, -R21 ;  /* 0x000000ffff157224 */ /* 0x002fe200078e0a15 */
[----:B------:R-:W-:Y:S01]  /*6660*/  SHF.R.U64 R3, R2, UR4, R3 ;  /* 0x0000000402037c19 */ /* 0x000fe20008001203 */
[----:B------:R-:W-:Y:S01]  /*6670*/  ULDC UR4, c[0x0][0x638] ;  /* 0x00018e0000047ab9 */ /* 0x000fe20000000800 */
[----:B------:R-:W-:Y:S01]  /*6680*/  LOP3.LUT R20, R20, UR17, RZ, 0xc0, !PT ;  /* 0x0000001114147c12 */ /* 0x000fe2000f8ec0ff */
[----:B0-----:R-:W-:Y:S01]  /*6690*/  @P4 IMAD R17, R19, R21, R14 ;  /* 0x0000001513114224 */ /* 0x001fe200078e020e */
[----:B------:R-:W-:Y:S01]  /*66a0*/  ULDC UR5, c[0x0][0x610] ;  /* 0x0001840000057ab9 */ /* 0x000fe20000000800 */
[----:B------:R-:W-:Y:S02]  /*66b0*/  IMAD.MOV R7, RZ, RZ, -R3 ;  /* 0x000000ffff077224 */ /* 0x000fe400078e0a03 */
[----:B------:R-:W-:Y:S01]  /*66c0*/  IMAD R14, R3, UR18, R20 ;  /* 0x00000012030e7c24 */ /* 0x000fe2000f8e0214 */
[----:B------:R-:W-:Y:S01]  /*66d0*/  LOP3.LUT R3, R9, UR16, RZ, 0xc0, !PT ;  /* 0x0000001009037c12 */ /* 0x000fe2000f8ec0ff */
[----:B------:R-:W-:Y:S01]  /*66e0*/  IMAD R18, R7, UR4, R18 ;  /* 0x0000000407127c24 */ /* 0x000fe2000f8e0212 */
[----:B------:R-:W-:Y:S01]  /*66f0*/  ULDC UR4, c[0x0][0x600] ;  /* 0x0001800000047ab9 */ /* 0x000fe20000000800 */
[----:B------:R-:W-:-:S02]  /*6700*/  IMAD R14, R14, UR5, R17 ;  /* 0x000000050e0e7c24 */ /* 0x000fc4000f8e0211 */
[----:B------:R-:W-:Y:S02]  /*6710*/  IMAD R3, R18, UR4, R3 ;  /* 0x0000000412037c24 */ /* 0x000fe4000f8e0203 */
[----:B------:R-:W-:Y:S02]  /*6720*/  IMAD.MOV.U32 R2, RZ, RZ, 0x1 ;  /* 0x00000001ff027424 */ /* 0x000fe400078e00ff */
[----:B------:R-:W-:Y:S01]  /*6730*/  IMAD.MOV.U32 R9, RZ, RZ, R8 ;  /* 0x000000ffff097224 */ /* 0x000fe200078e0008 */
[----:B------:R-:W-:Y:S02]  /*6740*/  SEL R17, R3, R14, !P4 ;  /* 0x0000000e03117207 */ /* 0x000fe40006000000 */
[----:B------:R-:W-:-:S07]  /*6750*/  SEL R14, R14, R3, !P4 ;  /* 0x000000030e0e7207 */ /* 0x000fce0006000000 */
.L_x_115:
[----:B------:R-:W-:Y:S05]  /*6760*/  BSYNC B1 ;  /* 0x0000000000017941 */ /* 0x000fea0003800000 */
.L_x_114:
[----:B------:R-:W-:-:S13]  /*6770*/  LOP3.LUT P1, RZ, R2, 0xff, RZ, 0xc0, !PT ;  /* 0x000000ff02ff7812 */ /* 0x000fda000782c0ff */
[----:B------:R-:W-:Y:S05]  /*6780*/  @P1 BRA `(.L_x_118) ;  /* 0xfffffff400441947 */ /* 0x000fea000383ffff */
[----:B------:R-:W-:Y:S05]  /*6790*/  BSYNC B0 ;  /* 0x0000000000007941 */ /* 0x000fea0003800000 */
.L_x_106:
[----:B------:R-:W-:-:S03]  /*67a0*/  UMOV UR4, 0xffffffff ;  /* 0xffffffff00047882 */ /* 0x000fc60000000000 */
[----:B------:R-:W-:Y:S05]  /*67b0*/  BRA.DIV UR4, `(.L_x_119) ;  /* 0x0000000e04147947 */ /* 0x000fea000b800000 */
[----:B------:R-:W-:-:S13]  /*67c0*/  ELECT P0, URZ, PT ;  /* 0x00000000003f782f */ /* 0x000fda0003800000 */
.L_x_147:
[----:B------:R-:W-:Y:S04]  /*67d0*/  BSSY B0, `(.L_x_120) ;  /* 0x00000a9000007945 */ /* 0x000fe80003800000 */
[----:B------:R-:W-:Y:S05]  /*67e0*/  @!P0 BRA `(.L_x_121) ;  /* 0x00000008009c8947 */ /* 0x000fea0003800000 */
[----:B------:R-:W-:-:S04]  /*67f0*/  LOP3.LUT R4, R4, 0x2, RZ, 0xfc, !PT ;  /* 0x0000000204047812 */ /* 0x000fc800078efcff */
[----:B------:R-:W-:-:S13]  /*6800*/  ISETP.NE.AND P0, PT, R4, 0x3, PT ;  /* 0x000000030400780c */ /* 0x000fda0003f05270 */
[----:B------:R-:W-:Y:S05]  /*6810*/  @!P0 BRA `(.L_x_122) ;  /* 0x0000000000048947 */ /* 0x000fea0003800000 */
[----:B------:R-:W-:Y:S01]  /*6820*/  BPT.TRAP 0x1 ;  /* 0x000000040000795c */ /* 0x000fe20000300000 */
.L_x_122:
[----:B------:R-:W0:Y:S01]  /*6830*/  S2R R3, SR_CgaCtaId ;  /* 0x0000000000037919 */ /* 0x000e220000008800 */
[----:B------:R-:W-:Y:S02]  /*6840*/  MOV R0, 0x400 ;  /* 0x0000040000007802 */ /* 0x000fe40000000f00 */
[----:B------:R-:W-:Y:S02]  /*6850*/  SHF.L.U32 R2, R10, 0x1f, RZ ;  /* 0x0000001f0a027819 */ /* 0x000fe400000006ff */
[----:B0-----:R-:W-:-:S05]  /*6860*/  LEA R0, R3, R0, 0x18 ;  /* 0x0000000003007211 */ /* 0x001fca00078ec0ff */
[----:B------:R-:W-:-:S04]  /*6870*/  VIADD R0, R0, 0x90 ;  /* 0x0000009000007836 */ /* 0x000fc80000000000 */
[C---:B------:R-:W-:Y:S02]  /*6880*/  IMAD R5, R13.reuse, 0x8, R0 ;  /* 0x000000080d057824 */ /* 0x040fe400078e0200 */
[----:B------:R-:W-:Y:S02]  /*6890*/  VIADD R13, R13, 0x1 ;  /* 0x000000010d0d7836 */ /* 0x000fe40000000000 */
[----:B------:R-:W0:Y:S03]  /*68a0*/  SYNCS.PHASECHK.TRANS64.TRYWAIT P0, [R5+URZ], R2 ;  /* 0x00000002050075a7 */ /* 0x000e26000800017f */
[----:B------:R-:W-:-:S04]  /*68b0*/  ISETP.NE.AND P1, PT, R13, 0x12, PT ;  /* 0x000000120d00780c */ /* 0x000fc80003f25270 */
[----:B------:R-:W-:Y:S02]  /*68c0*/  SEL R3, RZ, 0x1, P1 ;  /* 0x00000001ff037807 */ /* 0x000fe40000800000 */
[----:B------:R-:W-:Y:S02]  /*68d0*/  SEL R13, R13, RZ, P1 ;  /* 0x000000ff0d0d7207 */ /* 0x000fe40000800000 */
[----:B------:R-:W-:-:S03]  /*68e0*/  LOP3.LUT R10, R10, R3, RZ, 0x3c, !PT ;  /* 0x000000030a0a7212 */ /* 0x000fc600078e3cff */
[----:B------:R-:W-:Y:S01]  /*68f0*/  IMAD R7, R13, 0x8, R0 ;  /* 0x000000080d077824 */ /* 0x000fe200078e0200 */
[----:B------:R-:W-:Y:S01]  /*6900*/  SHF.L.U32 R4, R10, 0x1f, RZ ;  /* 0x0000001f0a047819 */ /* 0x000fe200000006ff */
[----:B0-----:R-:W-:Y:S06]  /*6910*/  @!P0 BRA `(.L_x_123) ;  /* 0x0000000800e08947 */ /* 0x001fec0003800000 */
.L_x_148:
[----:B------:R-:W1:Y:S01]  /*6920*/  SYNCS.PHASECHK.TRANS64.TRYWAIT P0, [R7+URZ], R4 ;  /* 0x00000004070075a7 */ /* 0x000e62000800017f */
[----:B0-----:R-:W-:-:S05]  /*6930*/  VIADD R2, R13, 0x1 ;  /* 0x000000010d027836 */ /* 0x001fca0000000000 */
[----:B------:R-:W-:-:S04]  /*6940*/  ISETP.NE.AND P1, PT, R2, 0x12, PT ;  /* 0x000000120200780c */ /* 0x000fc80003f25270 */
[----:B------:R-:W-:Y:S02]  /*6950*/  SEL R3, RZ, 0x1, P1 ;  /* 0x00000001ff037807 */ /* 0x000fe40000800000 */
[----:B------:R-:W-:Y:S02]  /*6960*/  SEL R9, R2, RZ, P1 ;  /* 0x000000ff02097207 */ /* 0x000fe40000800000 */
[----:B------:R-:W-:-:S03]  /*6970*/  LOP3.LUT R10, R10, R3, RZ, 0x3c, !PT ;  /* 0x000000030a0a7212 */ /* 0x000fc600078e3cff */
[----:B------:R-:W-:Y:S01]  /*6980*/  IMAD R6, R9, 0x8, R0 ;  /* 0x0000000809067824 */ /* 0x000fe200078e0200 */
[----:B------:R-:W-:Y:S01]  /*6990*/  SHF.L.U32 R5, R10, 0x1f, RZ ;  /* 0x0000001f0a057819 */ /* 0x000fe200000006ff */
[----:B-1----:R-:W-:Y:S06]  /*69a0*/  @!P0 BRA `(.L_x_124) ;  /* 0x0000000800d08947 */ /* 0x002fec0003800000 */
.L_x_149:
[----:B------:R-:W1:Y:S01]  /*69b0*/  SYNCS.PHASECHK.TRANS64.TRYWAIT P0, [R6+URZ], R5 ;  /* 0x00000005060075a7 */ /* 0x000e62000800017f */
[----:B------:R-:W-:-:S05]  /*69c0*/  VIADD R2, R9, 0x1 ;  /* 0x0000000109027836 */ /* 0x000fca0000000000 */
[----:B------:R-:W-:-:S04]  /*69d0*/  ISETP.NE.AND P1, PT, R2, 0x12, PT ;  /* 0x000000120200780c */ /* 0x000fc80003f25270 */
[----:B------:R-:W-:Y:S02]  /*69e0*/  SEL R3, RZ, 0x1, P1 ;  /* 0x00000001ff037807 */ /* 0x000fe40000800000 */
[----:B0-----:R-:W-:Y:S02]  /*69f0*/  SEL R7, R2, RZ, P1 ;  /* 0x000000ff02077207 */ /* 0x001fe40000800000 */
[----:B------:R-:W-:-:S03]  /*6a00*/  LOP3.LUT R10, R10, R3, RZ, 0x3c, !PT ;  /* 0x000000030a0a7212 */ /* 0x000fc600078e3cff */
[----:B------:R-:W-:Y:S01]  /*6a10*/  IMAD R9, R7, 0x8, R0 ;  /* 0x0000000807097824 */ /* 0x000fe200078e0200 */
[----:B------:R-:W-:Y:S01]  /*6a20*/  SHF.L.U32 R4, R10, 0x1f, RZ ;  /* 0x0000001f0a047819 */ /* 0x000fe200000006ff */
[----:B-1----:R-:W-:Y:S06]  /*6a30*/  @!P0 BRA `(.L_x_125) ;  /* 0x0000000800c08947 */ /* 0x002fec0003800000 */
.L_x_150:
[----:B------:R-:W1:Y:S01]  /*6a40*/  SYNCS.PHASECHK.TRANS64.TRYWAIT P0, [R9+URZ], R4 ;  /* 0x00000004090075a7 */ /* 0x000e62000800017f */
[----:B------:R-:W-:-:S05]  /*6a50*/  VIADD R2, R7, 0x1 ;  /* 0x0000000107027836 */ /* 0x000fca0000000000 */
[----:B------:R-:W-:-:S04]  /*6a60*/  ISETP.NE.AND P1, PT, R2, 0x12, PT ;  /* 0x000000120200780c */ /* 0x000fc80003f25270 */
[----:B------:R-:W-:Y:S02]  /*6a70*/  SEL R3, RZ, 0x1, P1 ;  /* 0x00000001ff037807 */ /* 0x000fe40000800000 */
[----:B------:R-:W-:Y:S02]  /*6a80*/  SEL R7, R2, RZ, P1 ;  /* 0x000000ff02077207 */ /* 0x000fe40000800000 */
[----:B------:R-:W-:-:S03]  /*6a90*/  LOP3.LUT R10, R10, R3, RZ, 0x3c, !PT ;  /* 0x000000030a0a7212 */ /* 0x000fc600078e3cff */
[----:B0-----:R-:W-:Y:S01]  /*6aa0*/  IMAD R6, R7, 0x8, R0 ;  /* 0x0000000807067824 */ /* 0x001fe200078e0200 */
[----:B------:R-:W-:Y:S01]  /*6ab0*/  SHF.L.U32 R5, R10, 0x1f, RZ ;  /* 0x0000001f0a057819 */ /* 0x000fe200000006ff */
[----:B-1----:R-:W-:Y:S06]  /*6ac0*/  @!P0 BRA `(.L_x_126) ;  /* 0x0000000800b08947 */ /* 0x002fec0003800000 */
.L_x_151:
        /* <DEDUP_REMOVED lines=9> */
.L_x_152:
        /* <DEDUP_REMOVED lines=9> */
.L_x_153:
        /* <DEDUP_REMOVED lines=9> */
.L_x_154:
        /* <DEDUP_REMOVED lines=9> */
.L_x_155:
        /* <DEDUP_REMOVED lines=9> */
.L_x_156:
        /* <DEDUP_REMOVED lines=9> */
.L_x_157:
        /* <DEDUP_REMOVED lines=9> */
.L_x_158:
        /* <DEDUP_REMOVED lines=9> */
.L_x_159:
        /* <DEDUP_REMOVED lines=9> */
.L_x_160:
        /* <DEDUP_REMOVED lines=9> */
.L_x_161:
        /* <DEDUP_REMOVED lines=9> */
.L_x_162:
        /* <DEDUP_REMOVED lines=9> */
.L_x_163:
[----:B------:R-:W1:Y:S01]  /*7190*/  SYNCS.PHASECHK.TRANS64.TRYWAIT P0, [R6+URZ], R5 ;  /* 0x00000005060075a7 */ /* 0x000e62000800017f */
[----:B------:R-:W-:-:S05]  /*71a0*/  VIADD R2, R7, 0x1 ;  /* 0x0000000107027836 */ /* 0x000fca0000000000 */
[----:B------:R-:W-:-:S04]  /*71b0*/  ISETP.NE.AND P1, PT, R2, 0x12, PT ;  /* 0x000000120200780c */ /* 0x000fc80003f25270 */
[----:B0-----:R-:W-:Y:S02]  /*71c0*/  SEL R4, RZ, 0x1, P1 ;  /* 0x00000001ff047807 */ /* 0x001fe40000800000 */
[----:B------:R-:W-:Y:S02]  /*71d0*/  SEL R3, R2, RZ, P1 ;  /* 0x000000ff02037207 */ /* 0x000fe40000800000 */
[----:B------:R-:W-:Y:S01]  /*71e0*/  LOP3.LUT R4, R11, R4, RZ, 0x3c, !PT ;  /* 0x000000040b047212 */ /* 0x000fe200078e3cff */
[----:B-1----:R-:W-:Y:S06]  /*71f0*/  @!P0 BRA `(.L_x_139) ;  /* 0x0000000400e88947 */ /* 0x002fec0003800000 */
.L_x_164:
[----:B------:R-:W-:Y:S01]  /*7200*/  IMAD R3, R3, 0x8, R0 ;  /* 0x0000000803037824 */ /* 0x000fe200078e0200 */
[----:B------:R-:W-:-:S07]  /*7210*/  SHF.L.U32 R0, R4, 0x1f, RZ ;  /* 0x0000001f04007819 */ /* 0x000fce00000006ff */
.L_x_140:
[----:B-1----:R1:W2:Y:S02]  /*7220*/  SYNCS.PHASECHK.TRANS64.TRYWAIT P0, [R3+URZ], R0 ;  /* 0x00000000030075a7 */ /* 0x0022a4000800017f */
[----:B--2---:R-:W-:Y:S05]  /*7230*/  @!P0 NANOSLEEP.SYNCS 0x989680 ;  /* 0x009896800000895d */ /* 0x004fea0003900000 */
[----:B------:R-:W2:Y:S02]  /*7240*/  @!P0 SYNCS.PHASECHK.TRANS64 P0, [R3+URZ], R0 ;  /* 0x00000000030085a7 */ /* 0x000ea4000800007f */
[----:B--2---:R-:W-:Y:S05]  /*7250*/  @!P0 BRA `(.L_x_140) ;  /* 0xfffffffc00f08947 */ /* 0x004fea000383ffff */
.L_x_121:
[----:B------:R-:W-:Y:S05]  /*7260*/  BSYNC B0 ;  /* 0x0000000000007941 */ /* 0x000fea0003800000 */
.L_x_120:
[----:B------:R-:W-:Y:S05]  /*7270*/  EXIT ;  /* 0x000000000000794d */ /* 0x000fea0003800000 */
.L_x_18:
[----:B-1----:R-:W-:-:S04]  /*7280*/  IMAD.U32 R7, RZ, RZ, UR6 ;  /* 0x00000006ff077e24 */ /* 0x002fc8000f8e00ff */
[----:B------:R1:W3:Y:S03]  /*7290*/  SYNCS.PHASECHK.TRANS64.TRYWAIT P0, [R7+URZ], R6 ;  /* 0x00000006070075a7 */ /* 0x0002e6000800017f */
[----:B---3--:R-:W-:Y:S05]  /*72a0*/  @!P0 NANOSLEEP.SYNCS 0x989680 ;  /* 0x009896800000895d */ /* 0x008fea0003900000 */
[----:B------:R-:W3:Y:S02]  /*72b0*/  @!P0 SYNCS.PHASECHK.TRANS64 P0, [R7+URZ], R6 ;  /* 0x00000006070085a7 */ /* 0x000ee4000800007f */
[----:B---3--:R-:W-:Y:S05]  /*72c0*/  @!P0 BRA `(.L_x_18) ;  /* 0xfffffffc00ec8947 */ /* 0x008fea000383ffff */
[----:B------:R-:W-:Y:S05]  /*72d0*/  BRA `(.L_x_17) ;  /* 0xffffffa000a07947 */ /* 0x000fea000383ffff */
.L_x_24:
[----:B-1----:R-:W-:-:S04]  /*72e0*/  IMAD.U32 R8, RZ, RZ, UR12 ;  /* 0x0000000cff087e24 */ /* 0x002fc8000f8e00ff */
[----:B------:R1:W3:Y:S03]  /*72f0*/  SYNCS.PHASECHK.TRANS64.TRYWAIT P0, [R8+URZ], R7 ;  /* 0x00000007080075a7 */ /* 0x0002e6000800017f */
[----:B---3--:R-:W-:Y:S05]  /*7300*/  @!P0 NANOSLEEP.SYNCS 0x989680 ;  /* 0x009896800000895d */ /* 0x008fea0003900000 */
[----:B------:R-:W3:Y:S02]  /*7310*/  @!P0 SYNCS.PHASECHK.TRANS64 P0, [R8+URZ], R7 ;  /* 0x00000007080085a7 */ /* 0x000ee4000800007f */
[----:B---3--:R-:W-:Y:S05]  /*7320*/  @!P0 BRA `(.L_x_24) ;  /* 0xfffffffc00ec8947 */ /* 0x008fea000383ffff */
[----:B------:R-:W-:Y:S05]  /*7330*/  BRA `(.L_x_23) ;  /* 0xffffffa800247947 */ /* 0x000fea000383ffff */
.L_x_107:
[----:B------:R-:W-:Y:S01]  /*7340*/  BSSY B1, `(.L_x_141) ;  /* 0x0000006000017945 */ /* 0x000fe20003800000 */
[----:B------:R-:W-:-:S07]  /*7350*/  IMAD.MOV.U32 R2, RZ, RZ, -0x1 ;  /* 0xffffffffff027424 */ /* 0x000fce00078e00ff */
[----:B------:R-:W-:Y:S05]  /*7360*/  WARPSYNC.COLLECTIVE R2, `(.L_x_142) ;  /* 0x00000000020c7348 */ /* 0x000fea0003c00000 */
[----:B------:R-:W-:Y:S02]  /*7370*/  ELECT P1, UR62, PT ;  /* 0x00000000003e782f */ /* 0x000fe40003820000 */
[----:B------:R-:W-:Y:S01]  /*7380*/  MOV R2, UR62 ;  /* 0x0000003e00027c02 */ /* 0x000fe20008000f00 */
[----:B------:R-:W-:Y:S10]  /*7390*/  ENDCOLLECTIVE ;  /* 0x000000000000791b */ /* 0x000ff40003800000 */
.L_x_142:
[----:B------:R-:W-:Y:S05]  /*73a0*/  BSYNC B1 ;  /* 0x0000000000017941 */ /* 0x000fea0003800000 */
.L_x_141:
[----:B------:R-:W-:Y:S05]  /*73b0*/  BRA `(.L_x_143) ;  /* 0xffffffe800447947 */ /* 0x000fea000383ffff */
.L_x_110:
[----:B-1----:R1:W2:Y:S02]  /*73c0*/  SYNCS.PHASECHK.TRANS64.TRYWAIT P1, [R18+URZ+0x90], R7 ;  /* 0x00009007120075a7 */ /* 0x0022a4000802017f */
[----:B--2---:R-:W-:Y:S05]  /*73d0*/  @!P1 NANOSLEEP.SYNCS 0x989680 ;  /* 0x009896800000995d */ /* 0x004fea0003900000 */
[----:B------:R-:W2:Y:S02]  /*73e0*/  @!P1 SYNCS.PHASECHK.TRANS64 P1, [R18+URZ+0x90], R7 ;  /* 0x00009007120095a7 */ /* 0x000ea4000802007f */
[----:B--2---:R-:W-:Y:S05]  /*73f0*/  @!P1 BRA `(.L_x_110) ;  /* 0xfffffffc00f09947 */ /* 0x004fea000383ffff */
[----:B------:R-:W-:Y:S05]  /*7400*/  BRA `(.L_x_144) ;  /* 0xffffffe800787947 */ /* 0x000fea000383ffff */
.L_x_119:
[----:B------:R-:W-:Y:S01]  /*7410*/  BSSY B0, `(.L_x_145) ;  /* 0x0000006000007945 */ /* 0x000fe20003800000 */
[----:B------:R-:W-:-:S07]  /*7420*/  IMAD.MOV.U32 R2, RZ, RZ, -0x1 ;  /* 0xffffffffff027424 */ /* 0x000fce00078e00ff */
[----:B------:R-:W-:Y:S05]  /*7430*/  WARPSYNC.COLLECTIVE R2, `(.L_x_146) ;  /* 0x00000000020c7348 */ /* 0x000fea0003c00000 */
[----:B------:R-:W-:Y:S02]  /*7440*/  ELECT P1, UR62, PT ;  /* 0x00000000003e782f */ /* 0x000fe40003820000 */
[----:B------:R-:W-:Y:S01]  /*7450*/  MOV R2, UR62 ;  /* 0x0000003e00027c02 */ /* 0x000fe20008000f00 */
[----:B------:R-:W-:Y:S10]  /*7460*/  ENDCOLLECTIVE ;  /* 0x000000000000791b */ /* 0x000ff40003800000 */
.L_x_146:
[----:B------:R-:W-:Y:S05]  /*7470*/  BSYNC B0 ;  /* 0x0000000000007941 */ /* 0x000fea0003800000 */
.L_x_145:
[----:B------:R-:W-:Y:S01]  /*7480*/  PLOP3.LUT P0, PT, P1, PT, PT, 0x80, 0x0 ;  /* 0x000000000000781c */ /* 0x000fe20000f0f070 */
[----:B------:R-:W-:-:S12]  /*7490*/  BRA `(.L_x_147) ;  /* 0xfffffff000cc7947 */ /* 0x000fd8000383ffff */
.L_x_123:
[----:B0-----:R0:W1:Y:S02]  /*74a0*/  SYNCS.PHASECHK.TRANS64.TRYWAIT P0, [R5+URZ], R2 ;  /* 0x00000002050075a7 */ /* 0x001064000800017f */
[----:B-1----:R-:W-:Y:S05]  /*74b0*/  @!P0 NANOSLEEP.SYNCS 0x989680 ;  /* 0x009896800000895d */ /* 0x002fea0003900000 */
[----:B------:R-:W1:Y:S02]  /*74c0*/  @!P0 SYNCS.PHASECHK.TRANS64 P0, [R5+URZ], R2 ;  /* 0x00000002050085a7 */ /* 0x000e64000800007f */
[----:B-1----:R-:W-:Y:S05]  /*74d0*/  @!P0 BRA `(.L_x_123) ;  /* 0xfffffffc00f08947 */ /* 0x002fea000383ffff */
[----:B------:R-:W-:Y:S05]  /*74e0*/  BRA `(.L_x_148) ;  /* 0xfffffff4000c7947 */ /* 0x000fea000383ffff */
.L_x_124:
[----:B0-----:R0:W1:Y:S02]  /*74f0*/  SYNCS.PHASECHK.TRANS64.TRYWAIT P0, [R7+URZ], R4 ;  /* 0x00000004070075a7 */ /* 0x001064000800017f */
[----:B-1----:R-:W-:Y:S05]  /*7500*/  @!P0 NANOSLEEP.SYNCS 0x989680 ;  /* 0x009896800000895d */ /* 0x002fea0003900000 */
[----:B------:R-:W1:Y:S02]  /*7510*/  @!P0 SYNCS.PHASECHK.TRANS64 P0, [R7+URZ], R4 ;  /* 0x00000004070085a7 */ /* 0x000e64000800007f */
[----:B-1----:R-:W-:Y:S05]  /*7520*/  @!P0 BRA `(.L_x_124) ;  /* 0xfffffffc00f08947 */ /* 0x002fea000383ffff */
[----:B------:R-:W-:Y:S05]  /*7530*/  BRA `(.L_x_149) ;  /* 0xfffffff4001c7947 */ /* 0x000fea000383ffff */
.L_x_125:
[----:B0-----:R0:W1:Y:S02]  /*7540*/  SYNCS.PHASECHK.TRANS64.TRYWAIT P0, [R6+URZ], R5 ;  /* 0x00000005060075a7 */ /* 0x001064000800017f */
[----:B-1----:R-:W-:Y:S05]  /*7550*/  @!P0 NANOSLEEP.SYNCS 0x989680 ;  /* 0x009896800000895d */ /* 0x002fea0003900000 */
[----:B------:R-:W1:Y:S02]  /*7560*/  @!P0 SYNCS.PHASECHK.TRANS64 P0, [R6+URZ], R5 ;  /* 0x00000005060085a7 */ /* 0x000e64000800007f */
[----:B-1----:R-:W-:Y:S05]  /*7570*/  @!P0 BRA `(.L_x_125) ;  /* 0xfffffffc00f08947 */ /* 0x002fea000383ffff */
[----:B------:R-:W-:Y:S05]  /*7580*/  BRA `(.L_x_150) ;  /* 0xfffffff4002c7947 */ /* 0x000fea000383ffff */
.L_x_126:
[----:B0-----:R0:W1:Y:S02]  /*7590*/  SYNCS.PHASECHK.TRANS64.TRYWAIT P0, [R9+URZ], R4 ;  /* 0x00000004090075a7 */ /* 0x001064000800017f */
[----:B-1----:R-:W-:Y:S05]  /*75a0*/  @!P0 NANOSLEEP.SYNCS 0x989680 ;  /* 0x009896800000895d */ /* 0x002fea0003900000 */
[----:B------:R-:W1:Y:S02]  /*75b0*/  @!P0 SYNCS.PHASECHK.TRANS64 P0, [R9+URZ], R4 ;  /* 0x00000004090085a7 */ /* 0x000e64000800007f */
[----:B-1----:R-:W-:Y:S05]  /*75c0*/  @!P0 BRA `(.L_x_126) ;  /* 0xfffffffc00f08947 */ /* 0x002fea000383ffff */
[----:B------:R-:W-:Y:S05]  /*75d0*/  BRA `(.L_x_151) ;  /* 0xfffffff4003c7947 */ /* 0x000fea000383ffff */
.L_x_127:
[----:B0-----:R0:W1:Y:S02]  /*75e0*/  SYNCS.PHASECHK.TRANS64.TRYWAIT P0, [R6+URZ], R5 ;  /* 0x00000005060075a7 */ /* 0x001064000800017f */
[----:B-1----:R-:W-:Y:S05]  /*75f0*/  @!P0 NANOSLEEP.SYNCS 0x989680 ;  /* 0x009896800000895d */ /* 0x002fea0003900000 */
[----:B------:R-:W1:Y:S02]  /*7600*/  @!P0 SYNCS.PHASECHK.TRANS64 P0, [R6+URZ], R5 ;  /* 0x00000005060085a7 */ /* 0x000e64000800007f */
[----:B-1----:R-:W-:Y:S05]  /*7610*/  @!P0 BRA `(.L_x_127) ;  /* 0xfffffffc00f08947 */ /* 0x002fea000383ffff */
[----:B------:R-:W-:Y:S05]  /*7620*/  BRA `(.L_x_152) ;  /* 0xfffffff4004c7947 */ /* 0x000fea000383ffff */
.L_x_128:
[----:B0-----:R0:W1:Y:S02]  /*7630*/  SYNCS.PHASECHK.TRANS64.TRYWAIT P0, [R9+URZ], R4 ;  /* 0x00000004090075a7 */ /* 0x001064000800017f */
[----:B-1----:R-:W-:Y:S05]  /*7640*/  @!P0 NANOSLEEP.SYNCS 0x989680 ;  /* 0x009896800000895d */ /* 0x002fea0003900000 */
[----:B------:R-:W1:Y:S02]  /*7650*/  @!P0 SYNCS.PHASECHK.TRANS64 P0, [R9+URZ], R4 ;  /* 0x00000004090085a7 */ /* 0x000e64000800007f */
[----:B-1----:R-:W-:Y:S05]  /*7660*/  @!P0 BRA `(.L_x_128) ;  /* 0xfffffffc00f08947 */ /* 0x002fea000383ffff */
[----:B------:R-:W-:Y:S05]  /*7670*/  BRA `(.L_x_153) ;  /* 0xfffffff4005c7947 */ /* 0x000fea000383ffff */
.L_x_129:
[----:B0-----:R0:W1:Y:S02]  /*7680*/  SYNCS.PHASECHK.TRANS64.TRYWAIT P0, [R6+URZ], R5 ;  /* 0x00000005060075a7 */ /* 0x001064000800017f */
[----:B-1----:R-:W-:Y:S05]  /*7690*/  @!P0 NANOSLEEP.SYNCS 0x989680 ;  /* 0x009896800000895d */ /* 0x002fea0003900000 */
[----:B------:R-:W1:Y:S02]  /*76a0*/  @!P0 SYNCS.PHASECHK.TRANS64 P0, [R6+URZ], R5 ;  /* 0x00000005060085a7 */ /* 0x000e64000800007f */
[----:B-1----:R-:W-:Y:S05]  /*76b0*/  @!P0 BRA `(.L_x_129) ;  /* 0xfffffffc00f08947 */ /* 0x002fea000383ffff */
[----:B------:R-:W-:Y:S05]  /*76c0*/  BRA `(.L_x_154) ;  /* 0xfffffff4006c7947 */ /* 0x000fea000383ffff */
.L_x_130:
[----:B0-----:R0:W1:Y:S02]  /*76d0*/  SYNCS.PHASECHK.TRANS64.TRYWAIT P0, [R9+URZ], R4 ;  /* 0x00000004090075a7 */ /* 0x001064000800017f */
[----:B-1----:R-:W-:Y:S05]  /*76e0*/  @!P0 NANOSLEEP.SYNCS 0x989680 ;  /* 0x009896800000895d */ /* 0x002fea0003900000 */
[----:B------:R-:W1:Y:S02]  /*76f0*/  @!P0 SYNCS.PHASECHK.TRANS64 P0, [R9+URZ], R4 ;  /* 0x00000004090085a7 */ /* 0x000e64000800007f */
[----:B-1----:R-:W-:Y:S05]  /*7700*/  @!P0 BRA `(.L_x_130) ;  /* 0xfffffffc00f08947 */ /* 0x002fea000383ffff */
[----:B------:R-:W-:Y:S05]  /*7710*/  BRA `(.L_x_155) ;  /* 0xfffffff4007c7947 */ /* 0x000fea000383ffff */
.L_x_131:
[----:B0-----:R0:W1:Y:S02]  /*7720*/  SYNCS.PHASECHK.TRANS64.TRYWAIT P0, [R6+URZ], R5 ;  /* 0x00000005060075a7 */ /* 0x001064000800017f */
[----:B-1----:R-:W-:Y:S05]  /*7730*/  @!P0 NANOSLEEP.SYNCS 0x989680 ;  /* 0x009896800000895d */ /* 0x002fea0003900000 */
[----:B------:R-:W1:Y:S02]  /*7740*/  @!P0 SYNCS.PHASECHK.TRANS64 P0, [R6+URZ], R5 ;  /* 0x00000005060085a7 */ /* 0x000e64000800007f */
[----:B-1----:R-:W-:Y:S05]  /*7750*/  @!P0 BRA `(.L_x_131) ;  /* 0xfffffffc00f08947 */ /* 0x002fea000383ffff */
[----:B------:R-:W-:Y:S05]  /*7760*/  BRA `(.L_x_156) ;  /* 0xfffffff4008c7947 */ /* 0x000fea000383ffff */
.L_x_132:
[----:B0-----:R0:W1:Y:S02]  /*7770*/  SYNCS.PHASECHK.TRANS64.TRYWAIT P0, [R9+URZ], R4 ;  /* 0x00000004090075a7 */ /* 0x001064000800017f */
[----:B-1----:R-:W-:Y:S05]  /*7780*/  @!P0 NANOSLEEP.SYNCS 0x989680 ;  /* 0x009896800000895d */ /* 0x002fea0003900000 */
[----:B------:R-:W1:Y:S02]  /*7790*/  @!P0 SYNCS.PHASECHK.TRANS64 P0, [R9+URZ], R4 ;  /* 0x00000004090085a7 */ /* 0x000e64000800007f */
[----:B-1----:R-:W-:Y:S05]  /*77a0*/  @!P0 BRA `(.L_x_132) ;  /* 0xfffffffc00f08947 */ /* 0x002fea000383ffff */
[----:B------:R-:W-:Y:S05]  /*77b0*/  BRA `(.L_x_157) ;  /* 0xfffffff4009c7947 */ /* 0x000fea000383ffff */
.L_x_133:
[----:B0-----:R0:W1:Y:S02]  /*77c0*/  SYNCS.PHASECHK.TRANS64.TRYWAIT P0, [R6+URZ], R5 ;  /* 0x00000005060075a7 */ /* 0x001064000800017f */
[----:B-1----:R-:W-:Y:S05]  /*77d0*/  @!P0 NANOSLEEP.SYNCS 0x989680 ;  /* 0x009896800000895d */ /* 0x002fea0003900000 */
[----:B------:R-:W1:Y:S02]  /*77e0*/  @!P0 SYNCS.PHASECHK.TRANS64 P0, [R6+URZ], R5 ;  /* 0x00000005060085a7 */ /* 0x000e64000800007f */
[----:B-1----:R-:W-:Y:S05]  /*77f0*/  @!P0 BRA `(.L_x_133) ;  /* 0xfffffffc00f08947 */ /* 0x002fea000383ffff */
[----:B------:R-:W-:Y:S05]  /*7800*/  BRA `(.L_x_158) ;  /* 0xfffffff400ac7947 */ /* 0x000fea000383ffff */
.L_x_134:
[----:B0-----:R0:W1:Y:S02]  /*7810*/  SYNCS.PHASECHK.TRANS64.TRYWAIT P0, [R9+URZ], R4 ;  /* 0x00000004090075a7 */ /* 0x001064000800017f */
[----:B-1----:R-:W-:Y:S05]  /*7820*/  @!P0 NANOSLEEP.SYNCS 0x989680 ;  /* 0x009896800000895d */ /* 0x002fea0003900000 */
[----:B------:R-:W1:Y:S02]  /*7830*/  @!P0 SYNCS.PHASECHK.TRANS64 P0, [R9+URZ], R4 ;  /* 0x00000004090085a7 */ /* 0x000e64000800007f */
[----:B-1----:R-:W-:Y:S05]  /*7840*/  @!P0 BRA `(.L_x_134) ;  /* 0xfffffffc00f08947 */ /* 0x002fea000383ffff */
[----:B------:R-:W-:Y:S05]  /*7850*/  BRA `(.L_x_159) ;  /* 0xfffffff400bc7947 */ /* 0x000fea000383ffff */
.L_x_135:
[----:B0-----:R0:W1:Y:S02]  /*7860*/  SYNCS.PHASECHK.TRANS64.TRYWAIT P0, [R6+URZ], R5 ;  /* 0x00000005060075a7 */ /* 0x001064000800017f */
[----:B-1----:R-:W-:Y:S05]  /*7870*/  @!P0 NANOSLEEP.SYNCS 0x989680 ;  /* 0x009896800000895d */ /* 0x002fea0003900000 */
[----:B------:R-:W1:Y:S02]  /*7880*/  @!P0 SYNCS.PHASECHK.TRANS64 P0, [R6+URZ], R5 ;  /* 0x00000005060085a7 */ /* 0x000e64000800007f */
[----:B-1----:R-:W-:Y:S05]  /*7890*/  @!P0 BRA `(.L_x_135) ;  /* 0xfffffffc00f08947 */ /* 0x002fea000383ffff */
[----:B------:R-:W-:Y:S05]  /*78a0*/  BRA `(.L_x_160) ;  /* 0xfffffff400cc7947 */ /* 0x000fea000383ffff */
.L_x_136:
[----:B0-----:R0:W1:Y:S02]  /*78b0*/  SYNCS.PHASECHK.TRANS64.TRYWAIT P0, [R9+URZ], R4 ;  /* 0x00000004090075a7 */ /* 0x001064000800017f */
[----:B-1----:R-:W-:Y:S05]  /*78c0*/  @!P0 NANOSLEEP.SYNCS 0x989680 ;  /* 0x009896800000895d */ /* 0x002fea0003900000 */
[----:B------:R-:W1:Y:S02]  /*78d0*/  @!P0 SYNCS.PHASECHK.TRANS64 P0, [R9+URZ], R4 ;  /* 0x00000004090085a7 */ /* 0x000e64000800007f */
[----:B-1----:R-:W-:Y:S05]  /*78e0*/  @!P0 BRA `(.L_x_136) ;  /* 0xfffffffc00f08947 */ /* 0x002fea000383ffff */
[----:B------:R-:W-:Y:S05]  /*78f0*/  BRA `(.L_x_161) ;  /* 0xfffffff400dc7947 */ /* 0x000fea000383ffff */
.L_x_137:
[----:B0-----:R0:W1:Y:S02]  /*7900*/  SYNCS.PHASECHK.TRANS64.TRYWAIT P0, [R6+URZ], R5 ;  /* 0x00000005060075a7 */ /* 0x001064000800017f */
[----:B-1----:R-:W-:Y:S05]  /*7910*/  @!P0 NANOSLEEP.SYNCS 0x989680 ;  /* 0x009896800000895d */ /* 0x002fea0003900000 */
[----:B------:R-:W1:Y:S02]  /*7920*/  @!P0 SYNCS.PHASECHK.TRANS64 P0, [R6+URZ], R5 ;  /* 0x00000005060085a7 */ /* 0x000e64000800007f */
[----:B-1----:R-:W-:Y:S05]  /*7930*/  @!P0 BRA `(.L_x_137) ;  /* 0xfffffffc00f08947 */ /* 0x002fea000383ffff */
[----:B------:R-:W-:Y:S05]  /*7940*/  BRA `(.L_x_162) ;  /* 0xfffffff400ec7947 */ /* 0x000fea000383ffff */
.L_x_138:
[----:B0-----:R0:W1:Y:S02]  /*7950*/  SYNCS.PHASECHK.TRANS64.TRYWAIT P0, [R9+URZ], R4 ;  /* 0x00000004090075a7 */ /* 0x001064000800017f */
[----:B-1----:R-:W-:Y:S05]  /*7960*/  @!P0 NANOSLEEP.SYNCS 0x989680 ;  /* 0x009896800000895d */ /* 0x002fea0003900000 */
[----:B------:R-:W1:Y:S02]  /*7970*/  @!P0 SYNCS.PHASECHK.TRANS64 P0, [R9+URZ], R4 ;  /* 0x00000004090085a7 */ /* 0x000e64000800007f */
[----:B-1----:R-:W-:Y:S05]  /*7980*/  @!P0 BRA `(.L_x_138) ;  /* 0xfffffffc00f08947 */ /* 0x002fea000383ffff */
[----:B------:R-:W-:Y:S05]  /*7990*/  BRA `(.L_x_163) ;  /* 0xfffffff400fc7947 */ /* 0x000fea000383ffff */
.L_x_139:
[----:B0-----:R0:W1:Y:S02]  /*79a0*/  SYNCS.PHASECHK.TRANS64.TRYWAIT P0, [R6+URZ], R5 ;  /* 0x00000005060075a7 */ /* 0x001064000800017f */
[----:B-1----:R-:W-:Y:S05]  /*79b0*/  @!P0 NANOSLEEP.SYNCS 0x989680 ;  /* 0x009896800000895d */ /* 0x002fea0003900000 */
[----:B------:R-:W1:Y:S02]  /*79c0*/  @!P0 SYNCS.PHASECHK.TRANS64 P0, [R6+URZ], R5 ;  /* 0x00000005060085a7 */ /* 0x000e64000800007f */
[----:B-1----:R-:W-:Y:S05]  /*79d0*/  @!P0 BRA `(.L_x_139) ;  /* 0xfffffffc00f08947 */ /* 0x002fea000383ffff */
[----:B------:R-:W-:Y:S05]  /*79e0*/  BRA `(.L_x_164) ;  /* 0xfffffff800047947 */ /* 0x000fea000383ffff */
.L_x_165:
[----:B------:R-:W-:-:S00]  /*79f0*/  BRA `(.L_x_165) ;  /* 0xfffffffc00fc7947 */ /* 0x000fc0000383ffff */
[----:B------:R-:W-:-:S00]  /*7a00*/  NOP ;  /* 0x0000000000007918 */ /* 0x000fc00000000000 */
[----:B------:R-:W-:-:S00]  /*7a10*/  NOP ;  /* 0x0000000000007918 */ /* 0x000fc00000000000 */
[----:B------:R-:W-:-:S00]  /*7a20*/  NOP ;  /* 0x0000000000007918 */ /* 0x000fc00000000000 */
[----:B------:R-:W-:-:S00]  /*7a30*/  NOP ;  /* 0x0000000000007918 */ /* 0x000fc00000000000 */
[----:B------:R-:W-:-:S00]  /*7a40*/  NOP ;  /* 0x0000000000007918 */ /* 0x000fc00000000000 */
[----:B------:R-:W-:-:S00]  /*7a50*/  NOP ;  /* 0x0000000000007918 */ /* 0x000fc00000000000 */
[----:B------:R-:W-:-:S00]  /*7a60*/  NOP ;  /* 0x0000000000007918 */ /* 0x000fc00000000000 */
[----:B------:R-:W-:-:S00]  /*7a70*/  NOP ;  /* 0x0000000000007918 */ /* 0x000fc00000000000 */
.L_x_166:


//--------------------- .nv.shared._ZN7cutlass13device_kernelINS_4gemm6kernel13GemmUniversalIN4cute5tupleIJiiiiEEENS1_10collective13CollectiveMmaINS1_37MainloopSm90TmaGmmaWarpSpecializedFP8ILi18ENS5_IJNS4_1CILi1EEESB_SB_EEENS1_35KernelTmaWarpSpecializedCooperativeEEENS5_IJNSA_ILi128EEENSA_ILi64EEESG_EEENS_12float_e5m2_tENS5_IJlSB_lEEENS_12float_e4m3_tESJ_NS4_8TiledMMAINS4_8MMA_AtomIJNS4_4SM904GMMA30MMA_64x64x32_F32E5M2E4M3_SS_TNILNSO_7ScaleInE1ELSQ_1EEEEEENS4_6LayoutINS5_IJNSA_ILi2EEESB_SB_EEENS5_IJSB_NSA_ILi0EEESW_EEEEENS5_IJNS4_10UnderscoreESZ_SZ_EEEEENS4_13SM90_TMA_LOADENS4_14ComposedLayoutINS4_7SwizzleILi2ELi4ELi3EEENS4_18smem_ptr_flag_bitsILi8EEENST_INS5_IJNSA_ILi8EEESG_EEENS5_IJSG_SB_EEEEEEEvNS4_8identityES12_S1C_vS1D_EENS_8epilogue10collective6detail29Sm90TmaWarpSpecializedAdapterINS1G_15DefaultEpilogueISI_SJ_SJ_NS1F_6thread17LinearCombinationISI_Li1EffLNS1K_9ScaleType4KindE0ELNS_15FloatRoundStyleE2ESI_EENS1_15EpilogueDefaultEEEEEvvEEEEvNT_6ParamsE --------------------------
	.section	.nv.shared._ZN7cutlass13device_kernelINS_4gemm6kernel13GemmUniversalIN4cute5tupleIJiiiiEEENS1_10collective13CollectiveMmaINS1_37MainloopSm90TmaGmmaWarpSpecializedFP8ILi18ENS5_IJNS4_1CILi1EEESB_SB_EEENS1_35KernelTmaWarpSpecializedCooperativeEEENS5_IJNSA_ILi128EEENSA_ILi64EEESG_EEENS_12float_e5m2_tENS5_IJlSB_lEEENS_12float_e4m3_tESJ_NS4_8TiledMMAINS4_8MMA_AtomIJNS4_4SM904GMMA30MMA_64x64x32_F32E5M2E4M3_SS_TNILNSO_7ScaleInE1ELSQ_1EEEEEENS4_6LayoutINS5_IJNSA_ILi2EEESB_SB_EEENS5_IJSB_NSA_ILi0EEESW_EEEEENS5_IJNS4_10UnderscoreESZ_SZ_EEEEENS4_13SM90_TMA_LOADENS4_14ComposedLayoutINS4_7SwizzleILi2ELi4ELi3EEENS4_18smem_ptr_flag_bitsILi8EEENST_INS5_IJNSA_ILi8EEESG_EEENS5_IJSG_SB_EEEEEEEvNS4_8identityES12_S1C_vS1D_EENS_8epilogue10collective6detail29Sm90TmaWarpSpecializedAdapterINS1G_15DefaultEpilogueISI_SJ_SJ_NS1F_6thread17LinearCombinationISI_Li1EffLNS1K_9ScaleType4KindE0ELNS_15FloatRoundStyleE2ESI_EENS1_15EpilogueDefaultEEEEEvvEEEEvNT_6ParamsE,"aw",@nobits
	.sectionflags	@""
	.align	16
	.zero		1024


//--------------------- .nv.shared.reserved.0     --------------------------
	.section	.nv.shared.reserved.0,"aw",@nobits
	.weak		__nv_reservedSMEM_offset_0_alias
	.size		__nv_reservedSMEM_offset_0_alias, 0, 0
	.other		__nv_reservedSMEM_offset_0_alias,@"STO_CUDA_RESERVED_SHARED STV_DEFAULT"
__nv_reservedSMEM_offset_0_alias:
	.zero		0


//--------------------- .nv.global                --------------------------
	.section	.nv.global,"aw",@nobits
.nv.global:
	.type		_ZN40_INTERNAL_09cb8c76_4_k_cu_b33a650e_226504cute1_E,@object
	.size		_ZN40_INTERNAL_09cb8c76_4_k_cu_b33a650e_226504cute1_E,(_ZN40_INTERNAL_09cb8c76_4_k_cu_b33a650e_226504cuda3std3__45__cpo6cbeginE - _ZN40_INTERNAL_09cb8c76_4_k_cu_b33a650e_226504cute1_E)
_ZN40_INTERNAL_09cb8c76_4_k_cu_b33a650e_226504cute1_E:
	.zero		1
	.type		_ZN40_INTERNAL_09cb8c76_4_k_cu_b33a650e_226504cuda3std3__45__cpo6cbeginE,@object
	.size		_ZN40_INTERNAL_09cb8c76_4_k_cu_b33a650e_226504cuda3std3__45__cpo6cbeginE,(_ZN40_INTERNAL_09cb8c76_4_k_cu_b33a650e_226504cuda3std3__48in_placeE - _ZN40_INTERNAL_09cb8c76_4_k_cu_b33a650e_226504cuda3std3__45__cpo6cbeginE)
_ZN40_INTERNAL_09cb8c76_4_k_cu_b33a650e_226504cuda3std3__45__cpo6cbeginE:
	.zero		1
	.type		_ZN40_INTERNAL_09cb8c76_4_k_cu_b33a650e_226504cuda3std3__48in_placeE,@object
	.size		_ZN40_INTERNAL_09cb8c76_4_k_cu_b33a650e_226504cuda3std3__48in_placeE,(_ZN40_INTERNAL_09cb8c76_4_k_cu_b33a650e_226504cuda3std6ranges3__45__cpo9iter_moveE - _ZN40_INTERNAL_09cb8c76_4_k_cu_b33a650e_226504cuda3std3__48in_placeE)
_ZN40_INTERNAL_09cb8c76_4_k_cu_b33a650e_226504cuda3std3__48in_placeE:
	.zero		1
	.type		_ZN40_INTERNAL_09cb8c76_4_k_cu_b33a650e_226504cuda3std6ranges3__45__cpo9iter_moveE,@object
	.size		_ZN40_INTERNAL_09cb8c76_4_k_cu_b33a650e_226504cuda3std6ranges3__45__cpo9iter_moveE,(_ZN40_INTERNAL_09cb8c76_4_k_cu_b33a650e_226504cuda3std3__45__cpo5beginE - _ZN40_INTERNAL_09cb8c76_4_k_cu_b33a650e_226504cuda3std6ranges3__45__cpo9iter_moveE)
_ZN40_INTERNAL_09cb8c76_4_k_cu_b33a650e_226504cuda3std6ranges3__45__cpo9iter_moveE:
	.zero		1
	.type		_ZN40_INTERNAL_09cb8c76_4_k_cu_b33a650e_226504cuda3std3__45__cpo5beginE,@object
	.size		_ZN40_INTERNAL_09cb8c76_4_k_cu_b33a650e_226504cuda3std3__45__cpo5beginE,(_ZN40_INTERNAL_09cb8c76_4_k_cu_b33a650e_226504cuda3std3__442_GLOBAL__N__09cb8c76_4_k_cu_b33a650e_226506ignoreE - _ZN40_INTERNAL_09cb8c76_4_k_cu_b33a650e_226504cuda3std3__45__cpo5beginE)
_ZN40_INTERNAL_09cb8c76_4_k_cu_b33a650e_226504cuda3std3__45__cpo5beginE:
	.zero		1
	.type		_ZN40_INTERNAL_09cb8c76_4_k_cu_b33a650e_226504cuda3std3__442_GLOBAL__N__09cb8c76_4_k_cu_b33a650e_226506ignoreE,@object
	.size		_ZN40_INTERNAL_09cb8c76_4_k_cu_b33a650e_226504cuda3std3__442_GLOBAL__N__09cb8c76_4_k_cu_b33a650e_226506ignoreE,(_ZN40_INTERNAL_09cb8c76_4_k_cu_b33a650e_226504cute7productE - _ZN40_INTERNAL_09cb8c76_4_k_cu_b33a650e_226504cuda3std3__442_GLOBAL__N__09cb8c76_4_k_cu_b33a650e_226506ignoreE)
_ZN40_INTERNAL_09cb8c76_4_k_cu_b33a650e_226504cuda3std3__442_GLOBAL__N__09cb8c76_4_k_cu_b33a650e_226506ignoreE:
	.zero		1
	.type		_ZN40_INTERNAL_09cb8c76_4_k_cu_b33a650e_226504cute7productE,@object
	.size		_ZN40_INTERNAL_09cb8c76_4_k_cu_b33a650e_226504cute7productE,(_ZN40_INTERNAL_09cb8c76_4_k_cu_b33a650e_226504cuda3std3__45__cpo3endE - _ZN40_INTERNAL_09cb8c76_4_k_cu_b33a650e_226504cute7productE)
_ZN40_INTERNAL_09cb8c76_4_k_cu_b33a650e_226504cute7productE:
	.zero		1
	.type		_ZN40_INTERNAL_09cb8c76_4_k_cu_b33a650e_226504cuda3std3__45__cpo3endE,@object
	.size		_ZN40_INTERNAL_09cb8c76_4_k_cu_b33a650e_226504cuda3std3__45__cpo3endE,(_ZN40_INTERNAL_09cb8c76_4_k_cu_b33a650e_226504cuda3std3__419piecewise_constructE - _ZN40_INTERNAL_09cb8c76_4_k_cu_b33a650e_226504cuda3std3__45__cpo3endE)
_ZN40_INTERNAL_09cb8c76_4_k_cu_b33a650e_226504cuda3std3__45__cpo3endE:
	.zero		1
	.type		_ZN40_INTERNAL_09cb8c76_4_k_cu_b33a650e_226504cuda3std3__419piecewise_constructE,@object
	.size		_ZN40_INTERNAL_09cb8c76_4_k_cu_b33a650e_226504cuda3std3__419piecewise_constructE,(_ZN40_INTERNAL_09cb8c76_4_k_cu_b33a650e_226504cuda3std3__45__cpo4cendE - _ZN40_INTERNAL_09cb8c76_4_k_cu_b33a650e_226504cuda3std3__419piecewise_constructE)
_ZN40_INTERNAL_09cb8c76_4_k_cu_b33a650e_226504cuda3std3__419piecewise_constructE:
	.zero		1
	.type		_ZN40_INTERNAL_09cb8c76_4_k_cu_b33a650e_226504cuda3std3__45__cpo4cendE,@object
	.size		_ZN40_INTERNAL_09cb8c76_4_k_cu_b33a650e_226504cuda3std3__45__cpo4cendE,(_ZN40_INTERNAL_09cb8c76_4_k_cu_b33a650e_226504cuda3std6ranges3__45__cpo4swapE - _ZN40_INTERNAL_09cb8c76_4_k_cu_b33a650e_226504cuda3std3__45__cpo4cendE)
_ZN40_INTERNAL_09cb8c76_4_k_cu_b33a650e_226504cuda3std3__45__cpo4cendE:
	.zero		1
	.type		_ZN40_INTERNAL_09cb8c76_4_k_cu_b33a650e_226504cuda3std6ranges3__45__cpo4swapE,@object
	.size		_ZN40_INTERNAL_09cb8c76_4_k_cu_b33a650e_226504cuda3std6ranges3__45__cpo4swapE,(.L_7 - _ZN40_INTERNAL_09cb8c76_4_k_cu_b33a650e_226504cuda3std6ranges3__45__cpo4swapE)
_ZN40_INTERNAL_09cb8c76_4_k_cu_b33a650e_226504cuda3std6ranges3__45__cpo4swapE:
	.zero		1
.L_7:


//--------------------- .nv.constant0._ZN7cutlass13device_kernelINS_4gemm6kernel13GemmUniversalIN4cute5tupleIJiiiiEEENS1_10collective13CollectiveMmaINS1_37MainloopSm90TmaGmmaWarpSpecializedFP8ILi18ENS5_IJNS4_1CILi1EEESB_SB_EEENS1_35KernelTmaWarpSpecializedCooperativeEEENS5_IJNSA_ILi128EEENSA_ILi64EEESG_EEENS_12float_e5m2_tENS5_IJlSB_lEEENS_12float_e4m3_tESJ_NS4_8TiledMMAINS4_8MMA_AtomIJNS4_4SM904GMMA30MMA_64x64x32_F32E5M2E4M3_SS_TNILNSO_7ScaleInE1ELSQ_1EEEEEENS4_6LayoutINS5_IJNSA_ILi2EEESB_SB_EEENS5_IJSB_NSA_ILi0EEESW_EEEEENS5_IJNS4_10UnderscoreESZ_SZ_EEEEENS4_13SM90_TMA_LOADENS4_14ComposedLayoutINS4_7SwizzleILi2ELi4ELi3EEENS4_18smem_ptr_flag_bitsILi8EEENST_INS5_IJNSA_ILi8EEESG_EEENS5_IJSG_SB_EEEEEEEvNS4_8identityES12_S1C_vS1D_EENS_8epilogue10collective6detail29Sm90TmaWarpSpecializedAdapterINS1G_15DefaultEpilogueISI_SJ_SJ_NS1F_6thread17LinearCombinationISI_Li1EffLNS1K_9ScaleType4KindE0ELNS_15FloatRoundStyleE2ESI_EENS1_15EpilogueDefaultEEEEEvvEEEEvNT_6ParamsE --------------------------
	.section	.nv.constant0._ZN7cutlass13device_kernelINS_4gemm6kernel13GemmUniversalIN4cute5tupleIJiiiiEEENS1_10collective13CollectiveMmaINS1_37MainloopSm90TmaGmmaWarpSpecializedFP8ILi18ENS5_IJNS4_1CILi1EEESB_SB_EEENS1_35KernelTmaWarpSpecializedCooperativeEEENS5_IJNSA_ILi128EEENSA_ILi64EEESG_EEENS_12float_e5m2_tENS5_IJlSB_lEEENS_12float_e4m3_tESJ_NS4_8TiledMMAINS4_8MMA_AtomIJNS4_4SM904GMMA30MMA_64x64x32_F32E5M2E4M3_SS_TNILNSO_7ScaleInE1ELSQ_1EEEEEENS4_6LayoutINS5_IJNSA_ILi2EEESB_SB_EEENS5_IJSB_NSA_ILi0EEESW_EEEEENS5_IJNS4_10UnderscoreESZ_SZ_EEEEENS4_13SM90_TMA_LOADENS4_14ComposedLayoutINS4_7SwizzleILi2ELi4ELi3EEENS4_18smem_ptr_flag_bitsILi8EEENST_INS5_IJNSA_ILi8EEESG_EEENS5_IJSG_SB_EEEEEEEvNS4_8identityES12_S1C_vS1D_EENS_8epilogue10collective6detail29Sm90TmaWarpSpecializedAdapterINS1G_15DefaultEpilogueISI_SJ_SJ_NS1F_6thread17LinearCombinationISI_Li1EffLNS1K_9ScaleType4KindE0ELNS_15FloatRoundStyleE2ESI_EENS1_15EpilogueDefaultEEEEEvvEEEEvNT_6ParamsE,"a",@progbits
	.sectionflags	@""
	.align	4
.nv.constant0._ZN7cutlass13device_kernelINS_4gemm6kernel13GemmUniversalIN4cute5tupleIJiiiiEEENS1_10collective13CollectiveMmaINS1_37MainloopSm90TmaGmmaWarpSpecializedFP8ILi18ENS5_IJNS4_1CILi1EEESB_SB_EEENS1_35KernelTmaWarpSpecializedCooperativeEEENS5_IJNSA_ILi128EEENSA_ILi64EEESG_EEENS_12float_e5m2_tENS5_IJlSB_lEEENS_12float_e4m3_tESJ_NS4_8TiledMMAINS4_8MMA_AtomIJNS4_4SM904GMMA30MMA_64x64x32_F32E5M2E4M3_SS_TNILNSO_7ScaleInE1ELSQ_1EEEEEENS4_6LayoutINS5_IJNSA_ILi2EEESB_SB_EEENS5_IJSB_NSA_ILi0EEESW_EEEEENS5_IJNS4_10UnderscoreESZ_SZ_EEEEENS4_13SM90_TMA_LOADENS4_14ComposedLayoutINS4_7SwizzleILi2ELi4ELi3EEENS4_18smem_ptr_flag_bitsILi8EEENST_INS5_IJNSA_ILi8EEESG_EEENS5_IJSG_SB_EEEEEEEvNS4_8identityES12_S1C_vS1D_EENS_8epilogue10collective6detail29Sm90TmaWarpSpecializedAdapterINS1G_15DefaultEpilogueISI_SJ_SJ_NS1F_6thread17LinearCombinationISI_Li1EffLNS1K_9ScaleType4KindE0ELNS_15FloatRoundStyleE2ESI_EENS1_15EpilogueDefaultEEEEEvvEEEEvNT_6ParamsE:
	.zero		1664


//--------------------- SYMBOLS --------------------------

	.type		.nv.reservedSmem.offset0,@object
	.size		.nv.reservedSmem.offset0,0x4
